//
// Generated by NVIDIA NVVM Compiler
//
// Compiler Build ID: CL-36424714
// Cuda compilation tools, release 13.0, V13.0.88
// Based on NVVM 20.0.0
//

.version 9.0
.target sm_100
.address_size 64

	// .globl	_Z26tensor_core_example_16x8x8PfPKjS1_PKf
.extern .func  (.param .b32 func_retval0) vprintf
(
	.param .b64 vprintf_param_0,
	.param .b64 vprintf_param_1
)
;
.global .align 1 .b8 $str[4] = {37, 102, 32};
.global .align 1 .b8 $str$1[2] = {10};

.visible .entry _Z26tensor_core_example_16x8x8PfPKjS1_PKf(
	.param .u64 .ptr .align 1 _Z26tensor_core_example_16x8x8PfPKjS1_PKf_param_0,
	.param .u64 .ptr .align 1 _Z26tensor_core_example_16x8x8PfPKjS1_PKf_param_1,
	.param .u64 .ptr .align 1 _Z26tensor_core_example_16x8x8PfPKjS1_PKf_param_2,
	.param .u64 .ptr .align 1 _Z26tensor_core_example_16x8x8PfPKjS1_PKf_param_3
)
{
	.reg .b32 	%r<6>;
	.reg .b32 	%f<9>;
	.reg .b64 	%rd<15>;

	ld.param.u64 	%rd1, [_Z26tensor_core_example_16x8x8PfPKjS1_PKf_param_0];
	ld.param.u64 	%rd2, [_Z26tensor_core_example_16x8x8PfPKjS1_PKf_param_1];
	ld.param.u64 	%rd3, [_Z26tensor_core_example_16x8x8PfPKjS1_PKf_param_2];
	ld.param.u64 	%rd4, [_Z26tensor_core_example_16x8x8PfPKjS1_PKf_param_3];
	cvta.to.global.u64 	%rd5, %rd1;
	cvta.to.global.u64 	%rd6, %rd4;
	cvta.to.global.u64 	%rd7, %rd3;
	cvta.to.global.u64 	%rd8, %rd2;
	mov.u32 	%r4, %tid.x;
	shl.b32 	%r5, %r4, 1;
	mul.wide.u32 	%rd9, %r5, 4;
	add.s64 	%rd10, %rd5, %rd9;
	mul.wide.u32 	%rd11, %r4, 4;
	add.s64 	%rd12, %rd8, %rd11;
	ld.global.u32 	%r1, [%rd12];
	ld.global.u32 	%r2, [%rd12+128];
	add.s64 	%rd13, %rd7, %rd11;
	ld.global.u32 	%r3, [%rd13];
	add.s64 	%rd14, %rd6, %rd9;
	ld.global.f32 	%f5, [%rd14];
	ld.global.f32 	%f6, [%rd14+4];
	ld.global.f32 	%f7, [%rd14+256];
	ld.global.f32 	%f8, [%rd14+260];
	// begin inline asm
	mma.sync.aligned.m16n8k8.row.col.f32.f16.f16.f32 {%f1,%f2,%f3,%f4}, {%r1,%r2}, {%r3}, {%f5,%f6,%f7,%f8};

	// end inline asm
	st.global.f32 	[%rd10], %f1;
	st.global.f32 	[%rd10+4], %f2;
	st.global.f32 	[%rd10+256], %f3;
	st.global.f32 	[%rd10+260], %f4;
	ret;

}
	// .globl	_Z11printMatrixPfii
.visible .entry _Z11printMatrixPfii(
	.param .u64 .ptr .align 1 _Z11printMatrixPfii_param_0,
	.param .u32 _Z11printMatrixPfii_param_1,
	.param .u32 _Z11printMatrixPfii_param_2
)
{
	.local .align 8 .b8 	__local_depot1[8];
	.reg .b64 	%SP;
	.reg .b64 	%SPL;
	.reg .pred 	%p<17>;
	.reg .b32 	%r<115>;
	.reg .b32 	%f<32>;
	.reg .b64 	%rd<57>;
	.reg .b64 	%fd<32>;

	mov.u64 	%SPL, __local_depot1;
	cvta.local.u64 	%SP, %SPL;
	ld.param.u64 	%rd7, [_Z11printMatrixPfii_param_0];
	ld.param.u32 	%r22, [_Z11printMatrixPfii_param_1];
	ld.param.u32 	%r23, [_Z11printMatrixPfii_param_2];
	cvta.to.global.u64 	%rd1, %rd7;
	setp.lt.s32 	%p1, %r22, 1;
	@%p1 bra 	$L__BB1_23;
	setp.lt.s32 	%p2, %r23, 1;
	@%p2 bra 	$L__BB1_17;
	and.b32  	%r1, %r23, 15;
	and.b32  	%r2, %r23, 7;
	and.b32  	%r3, %r23, 3;
	mov.b32 	%r108, 0;
	mov.u64 	%rd54, $str$1;
	add.u64 	%rd18, %SP, 0;
	mov.u64 	%rd41, $str;
$L__BB1_3:
	setp.lt.u32 	%p7, %r23, 16;
	mul.lo.s32 	%r5, %r108, %r23;
	mov.b32 	%r111, 0;
	@%p7 bra 	$L__BB1_6;
	and.b32  	%r38, %r23, 2147483632;
	neg.s32 	%r109, %r38;
	mul.wide.u32 	%rd12, %r5, 4;
	add.s64 	%rd13, %rd1, %rd12;
	add.s64 	%rd56, %rd13, 32;
$L__BB1_5:
	.pragma "nounroll";
	and.b32  	%r111, %r23, 2147483632;
	ld.global.f32 	%f1, [%rd56+-32];
	cvt.f64.f32 	%fd1, %f1;
	add.u64 	%rd14, %SP, 0;
	add.u64 	%rd15, %SPL, 0;
	st.local.f64 	[%rd15], %fd1;
	mov.u64 	%rd16, $str;
	cvta.global.u64 	%rd17, %rd16;
	{ // callseq 5, 0
	.param .b64 param0;
	st.param.b64 	[param0], %rd17;
	.param .b64 param1;
	st.param.b64 	[param1], %rd14;
	.param .b32 retval0;
	call.uni (retval0), 
	vprintf, 
	(
	param0, 
	param1
	);
	ld.param.b32 	%r39, [retval0];
	} // callseq 5
	ld.global.f32 	%f2, [%rd56+-28];
	cvt.f64.f32 	%fd2, %f2;
	st.local.f64 	[%rd15], %fd2;
	{ // callseq 6, 0
	.param .b64 param0;
	st.param.b64 	[param0], %rd17;
	.param .b64 param1;
	st.param.b64 	[param1], %rd14;
	.param .b32 retval0;
	call.uni (retval0), 
	vprintf, 
	(
	param0, 
	param1
	);
	ld.param.b32 	%r41, [retval0];
	} // callseq 6
	ld.global.f32 	%f3, [%rd56+-24];
	cvt.f64.f32 	%fd3, %f3;
	st.local.f64 	[%rd15], %fd3;
	{ // callseq 7, 0
	.param .b64 param0;
	st.param.b64 	[param0], %rd17;
	.param .b64 param1;
	st.param.b64 	[param1], %rd14;
	.param .b32 retval0;
	call.uni (retval0), 
	vprintf, 
	(
	param0, 
	param1
	);
	ld.param.b32 	%r43, [retval0];
	} // callseq 7
	ld.global.f32 	%f4, [%rd56+-20];
	cvt.f64.f32 	%fd4, %f4;
	st.local.f64 	[%rd15], %fd4;
	{ // callseq 8, 0
	.param .b64 param0;
	st.param.b64 	[param0], %rd17;
	.param .b64 param1;
	st.param.b64 	[param1], %rd14;
	.param .b32 retval0;
	call.uni (retval0), 
	vprintf, 
	(
	param0, 
	param1
	);
	ld.param.b32 	%r45, [retval0];
	} // callseq 8
	ld.global.f32 	%f5, [%rd56+-16];
	cvt.f64.f32 	%fd5, %f5;
	st.local.f64 	[%rd15], %fd5;
	{ // callseq 9, 0
	.param .b64 param0;
	st.param.b64 	[param0], %rd17;
	.param .b64 param1;
	st.param.b64 	[param1], %rd14;
	.param .b32 retval0;
	call.uni (retval0), 
	vprintf, 
	(
	param0, 
	param1
	);
	ld.param.b32 	%r47, [retval0];
	} // callseq 9
	ld.global.f32 	%f6, [%rd56+-12];
	cvt.f64.f32 	%fd6, %f6;
	st.local.f64 	[%rd15], %fd6;
	{ // callseq 10, 0
	.param .b64 param0;
	st.param.b64 	[param0], %rd17;
	.param .b64 param1;
	st.param.b64 	[param1], %rd14;
	.param .b32 retval0;
	call.uni (retval0), 
	vprintf, 
	(
	param0, 
	param1
	);
	ld.param.b32 	%r49, [retval0];
	} // callseq 10
	ld.global.f32 	%f7, [%rd56+-8];
	cvt.f64.f32 	%fd7, %f7;
	st.local.f64 	[%rd15], %fd7;
	{ // callseq 11, 0
	.param .b64 param0;
	st.param.b64 	[param0], %rd17;
	.param .b64 param1;
	st.param.b64 	[param1], %rd14;
	.param .b32 retval0;
	call.uni (retval0), 
	vprintf, 
	(
	param0, 
	param1
	);
	ld.param.b32 	%r51, [retval0];
	} // callseq 11
	ld.global.f32 	%f8, [%rd56+-4];
	cvt.f64.f32 	%fd8, %f8;
	st.local.f64 	[%rd15], %fd8;
	{ // callseq 12, 0
	.param .b64 param0;
	st.param.b64 	[param0], %rd17;
	.param .b64 param1;
	st.param.b64 	[param1], %rd14;
	.param .b32 retval0;
	call.uni (retval0), 
	vprintf, 
	(
	param0, 
	param1
	);
	ld.param.b32 	%r53, [retval0];
	} // callseq 12
	ld.global.f32 	%f9, [%rd56];
	cvt.f64.f32 	%fd9, %f9;
	st.local.f64 	[%rd15], %fd9;
	{ // callseq 13, 0
	.param .b64 param0;
	st.param.b64 	[param0], %rd17;
	.param .b64 param1;
	st.param.b64 	[param1], %rd14;
	.param .b32 retval0;
	call.uni (retval0), 
	vprintf, 
	(
	param0, 
	param1
	);
	ld.param.b32 	%r55, [retval0];
	} // callseq 13
	ld.global.f32 	%f10, [%rd56+4];
	cvt.f64.f32 	%fd10, %f10;
	st.local.f64 	[%rd15], %fd10;
	{ // callseq 14, 0
	.param .b64 param0;
	st.param.b64 	[param0], %rd17;
	.param .b64 param1;
	st.param.b64 	[param1], %rd14;
	.param .b32 retval0;
	call.uni (retval0), 
	vprintf, 
	(
	param0, 
	param1
	);
	ld.param.b32 	%r57, [retval0];
	} // callseq 14
	ld.global.f32 	%f11, [%rd56+8];
	cvt.f64.f32 	%fd11, %f11;
	st.local.f64 	[%rd15], %fd11;
	{ // callseq 15, 0
	.param .b64 param0;
	st.param.b64 	[param0], %rd17;
	.param .b64 param1;
	st.param.b64 	[param1], %rd14;
	.param .b32 retval0;
	call.uni (retval0), 
	vprintf, 
	(
	param0, 
	param1
	);
	ld.param.b32 	%r59, [retval0];
	} // callseq 15
	ld.global.f32 	%f12, [%rd56+12];
	cvt.f64.f32 	%fd12, %f12;
	st.local.f64 	[%rd15], %fd12;
	{ // callseq 16, 0
	.param .b64 param0;
	st.param.b64 	[param0], %rd17;
	.param .b64 param1;
	st.param.b64 	[param1], %rd14;
	.param .b32 retval0;
	call.uni (retval0), 
	vprintf, 
	(
	param0, 
	param1
	);
	ld.param.b32 	%r61, [retval0];
	} // callseq 16
	ld.global.f32 	%f13, [%rd56+16];
	cvt.f64.f32 	%fd13, %f13;
	st.local.f64 	[%rd15], %fd13;
	{ // callseq 17, 0
	.param .b64 param0;
	st.param.b64 	[param0], %rd17;
	.param .b64 param1;
	st.param.b64 	[param1], %rd14;
	.param .b32 retval0;
	call.uni (retval0), 
	vprintf, 
	(
	param0, 
	param1
	);
	ld.param.b32 	%r63, [retval0];
	} // callseq 17
	ld.global.f32 	%f14, [%rd56+20];
	cvt.f64.f32 	%fd14, %f14;
	st.local.f64 	[%rd15], %fd14;
	{ // callseq 18, 0
	.param .b64 param0;
	st.param.b64 	[param0], %rd17;
	.param .b64 param1;
	st.param.b64 	[param1], %rd14;
	.param .b32 retval0;
	call.uni (retval0), 
	vprintf, 
	(
	param0, 
	param1
	);
	ld.param.b32 	%r65, [retval0];
	} // callseq 18
	ld.global.f32 	%f15, [%rd56+24];
	cvt.f64.f32 	%fd15, %f15;
	st.local.f64 	[%rd15], %fd15;
	{ // callseq 19, 0
	.param .b64 param0;
	st.param.b64 	[param0], %rd17;
	.param .b64 param1;
	st.param.b64 	[param1], %rd14;
	.param .b32 retval0;
	call.uni (retval0), 
	vprintf, 
	(
	param0, 
	param1
	);
	ld.param.b32 	%r67, [retval0];
	} // callseq 19
	ld.global.f32 	%f16, [%rd56+28];
	cvt.f64.f32 	%fd16, %f16;
	st.local.f64 	[%rd15], %fd16;
	{ // callseq 20, 0
	.param .b64 param0;
	st.param.b64 	[param0], %rd17;
	.param .b64 param1;
	st.param.b64 	[param1], %rd14;
	.param .b32 retval0;
	call.uni (retval0), 
	vprintf, 
	(
	param0, 
	param1
	);
	ld.param.b32 	%r69, [retval0];
	} // callseq 20
	add.s32 	%r109, %r109, 16;
	add.s64 	%rd56, %rd56, 64;
	setp.eq.s32 	%p8, %r109, 0;
	@%p8 bra 	$L__BB1_6;
	bra.uni 	$L__BB1_5;
$L__BB1_6:
	setp.eq.s32 	%p9, %r1, 0;
	@%p9 bra 	$L__BB1_16;
	cvta.to.local.u64 	%rd5, %rd18;
	add.s32 	%r71, %r1, -1;
	setp.lt.u32 	%p10, %r71, 7;
	@%p10 bra 	$L__BB1_9;
	add.s32 	%r72, %r111, %r5;
	mul.wide.u32 	%rd19, %r72, 4;
	add.s64 	%rd20, %rd1, %rd19;
	ld.global.f32 	%f17, [%rd20];
	cvt.f64.f32 	%fd17, %f17;
	st.local.f64 	[%rd5], %fd17;
	cvta.global.u64 	%rd22, %rd41;
	{ // callseq 21, 0
	.param .b64 param0;
	st.param.b64 	[param0], %rd22;
	.param .b64 param1;
	st.param.b64 	[param1], %rd18;
	.param .b32 retval0;
	call.uni (retval0), 
	vprintf, 
	(
	param0, 
	param1
	);
	ld.param.b32 	%r73, [retval0];
	} // callseq 21
	cvt.u64.u32 	%rd24, %r5;
	cvt.u64.u32 	%rd25, %r111;
	add.s64 	%rd26, %rd25, %rd24;
	shl.b64 	%rd27, %rd26, 2;
	add.s64 	%rd28, %rd1, %rd27;
	ld.global.f32 	%f18, [%rd28+4];
	cvt.f64.f32 	%fd18, %f18;
	st.local.f64 	[%rd5], %fd18;
	{ // callseq 22, 0
	.param .b64 param0;
	st.param.b64 	[param0], %rd22;
	.param .b64 param1;
	st.param.b64 	[param1], %rd18;
	.param .b32 retval0;
	call.uni (retval0), 
	vprintf, 
	(
	param0, 
	param1
	);
	ld.param.b32 	%r75, [retval0];
	} // callseq 22
	ld.global.f32 	%f19, [%rd28+8];
	cvt.f64.f32 	%fd19, %f19;
	st.local.f64 	[%rd5], %fd19;
	{ // callseq 23, 0
	.param .b64 param0;
	st.param.b64 	[param0], %rd22;
	.param .b64 param1;
	st.param.b64 	[param1], %rd18;
	.param .b32 retval0;
	call.uni (retval0), 
	vprintf, 
	(
	param0, 
	param1
	);
	ld.param.b32 	%r77, [retval0];
	} // callseq 23
	ld.global.f32 	%f20, [%rd28+12];
	cvt.f64.f32 	%fd20, %f20;
	st.local.f64 	[%rd5], %fd20;
	{ // callseq 24, 0
	.param .b64 param0;
	st.param.b64 	[param0], %rd22;
	.param .b64 param1;
	st.param.b64 	[param1], %rd18;
	.param .b32 retval0;
	call.uni (retval0), 
	vprintf, 
	(
	param0, 
	param1
	);
	ld.param.b32 	%r79, [retval0];
	} // callseq 24
	ld.global.f32 	%f21, [%rd28+16];
	cvt.f64.f32 	%fd21, %f21;
	st.local.f64 	[%rd5], %fd21;
	{ // callseq 25, 0
	.param .b64 param0;
	st.param.b64 	[param0], %rd22;
	.param .b64 param1;
	st.param.b64 	[param1], %rd18;
	.param .b32 retval0;
	call.uni (retval0), 
	vprintf, 
	(
	param0, 
	param1
	);
	ld.param.b32 	%r81, [retval0];
	} // callseq 25
	ld.global.f32 	%f22, [%rd28+20];
	cvt.f64.f32 	%fd22, %f22;
	st.local.f64 	[%rd5], %fd22;
	{ // callseq 26, 0
	.param .b64 param0;
	st.param.b64 	[param0], %rd22;
	.param .b64 param1;
	st.param.b64 	[param1], %rd18;
	.param .b32 retval0;
	call.uni (retval0), 
	vprintf, 
	(
	param0, 
	param1
	);
	ld.param.b32 	%r83, [retval0];
	} // callseq 26
	ld.global.f32 	%f23, [%rd28+24];
	cvt.f64.f32 	%fd23, %f23;
	st.local.f64 	[%rd5], %fd23;
	{ // callseq 27, 0
	.param .b64 param0;
	st.param.b64 	[param0], %rd22;
	.param .b64 param1;
	st.param.b64 	[param1], %rd18;
	.param .b32 retval0;
	call.uni (retval0), 
	vprintf, 
	(
	param0, 
	param1
	);
	ld.param.b32 	%r85, [retval0];
	} // callseq 27
	ld.global.f32 	%f24, [%rd28+28];
	cvt.f64.f32 	%fd24, %f24;
	st.local.f64 	[%rd5], %fd24;
	{ // callseq 28, 0
	.param .b64 param0;
	st.param.b64 	[param0], %rd22;
	.param .b64 param1;
	st.param.b64 	[param1], %rd18;
	.param .b32 retval0;
	call.uni (retval0), 
	vprintf, 
	(
	param0, 
	param1
	);
	ld.param.b32 	%r87, [retval0];
	} // callseq 28
	add.s32 	%r111, %r111, 8;
$L__BB1_9:
	setp.eq.s32 	%p11, %r2, 0;
	@%p11 bra 	$L__BB1_16;
	add.s32 	%r89, %r2, -1;
	setp.lt.u32 	%p12, %r89, 3;
	@%p12 bra 	$L__BB1_12;
	add.s32 	%r90, %r111, %r5;
	mul.wide.u32 	%rd29, %r90, 4;
	add.s64 	%rd30, %rd1, %rd29;
	ld.global.f32 	%f25, [%rd30];
	cvt.f64.f32 	%fd25, %f25;
	st.local.f64 	[%rd5], %fd25;
	cvta.global.u64 	%rd32, %rd41;
	{ // callseq 29, 0
	.param .b64 param0;
	st.param.b64 	[param0], %rd32;
	.param .b64 param1;
	st.param.b64 	[param1], %rd18;
	.param .b32 retval0;
	call.uni (retval0), 
	vprintf, 
	(
	param0, 
	param1
	);
	ld.param.b32 	%r91, [retval0];
	} // callseq 29
	cvt.u64.u32 	%rd34, %r5;
	cvt.u64.u32 	%rd35, %r111;
	add.s64 	%rd36, %rd35, %rd34;
	shl.b64 	%rd37, %rd36, 2;
	add.s64 	%rd38, %rd1, %rd37;
	ld.global.f32 	%f26, [%rd38+4];
	cvt.f64.f32 	%fd26, %f26;
	st.local.f64 	[%rd5], %fd26;
	{ // callseq 30, 0
	.param .b64 param0;
	st.param.b64 	[param0], %rd32;
	.param .b64 param1;
	st.param.b64 	[param1], %rd18;
	.param .b32 retval0;
	call.uni (retval0), 
	vprintf, 
	(
	param0, 
	param1
	);
	ld.param.b32 	%r93, [retval0];
	} // callseq 30
	ld.global.f32 	%f27, [%rd38+8];
	cvt.f64.f32 	%fd27, %f27;
	st.local.f64 	[%rd5], %fd27;
	{ // callseq 31, 0
	.param .b64 param0;
	st.param.b64 	[param0], %rd32;
	.param .b64 param1;
	st.param.b64 	[param1], %rd18;
	.param .b32 retval0;
	call.uni (retval0), 
	vprintf, 
	(
	param0, 
	param1
	);
	ld.param.b32 	%r95, [retval0];
	} // callseq 31
	ld.global.f32 	%f28, [%rd38+12];
	cvt.f64.f32 	%fd28, %f28;
	st.local.f64 	[%rd5], %fd28;
	{ // callseq 32, 0
	.param .b64 param0;
	st.param.b64 	[param0], %rd32;
	.param .b64 param1;
	st.param.b64 	[param1], %rd18;
	.param .b32 retval0;
	call.uni (retval0), 
	vprintf, 
	(
	param0, 
	param1
	);
	ld.param.b32 	%r97, [retval0];
	} // callseq 32
	add.s32 	%r111, %r111, 4;
$L__BB1_12:
	setp.eq.s32 	%p13, %r3, 0;
	@%p13 bra 	$L__BB1_16;
	setp.eq.s32 	%p14, %r3, 1;
	add.s32 	%r99, %r111, %r5;
	mul.wide.u32 	%rd39, %r99, 4;
	add.s64 	%rd40, %rd1, %rd39;
	ld.global.f32 	%f29, [%rd40];
	cvt.f64.f32 	%fd29, %f29;
	st.local.f64 	[%rd5], %fd29;
	cvta.global.u64 	%rd42, %rd41;
	{ // callseq 33, 0
	.param .b64 param0;
	st.param.b64 	[param0], %rd42;
	.param .b64 param1;
	st.param.b64 	[param1], %rd18;
	.param .b32 retval0;
	call.uni (retval0), 
	vprintf, 
	(
	param0, 
	param1
	);
	ld.param.b32 	%r100, [retval0];
	} // callseq 33
	@%p14 bra 	$L__BB1_16;
	setp.eq.s32 	%p15, %r3, 2;
	cvt.u64.u32 	%rd44, %r5;
	cvt.u64.u32 	%rd45, %r111;
	add.s64 	%rd46, %rd45, %rd44;
	shl.b64 	%rd47, %rd46, 2;
	add.s64 	%rd6, %rd1, %rd47;
	ld.global.f32 	%f30, [%rd6+4];
	cvt.f64.f32 	%fd30, %f30;
	st.local.f64 	[%rd5], %fd30;
	cvta.global.u64 	%rd49, %rd41;
	{ // callseq 34, 0
	.param .b64 param0;
	st.param.b64 	[param0], %rd49;
	.param .b64 param1;
	st.param.b64 	[param1], %rd18;
	.param .b32 retval0;
	call.uni (retval0), 
	vprintf, 
	(
	param0, 
	param1
	);
	ld.param.b32 	%r102, [retval0];
	} // callseq 34
	@%p15 bra 	$L__BB1_16;
	ld.global.f32 	%f31, [%rd6+8];
	cvt.f64.f32 	%fd31, %f31;
	st.local.f64 	[%rd5], %fd31;
	cvta.global.u64 	%rd52, %rd41;
	{ // callseq 35, 0
	.param .b64 param0;
	st.param.b64 	[param0], %rd52;
	.param .b64 param1;
	st.param.b64 	[param1], %rd18;
	.param .b32 retval0;
	call.uni (retval0), 
	vprintf, 
	(
	param0, 
	param1
	);
	ld.param.b32 	%r104, [retval0];
	} // callseq 35
$L__BB1_16:
	cvta.global.u64 	%rd55, %rd54;
	{ // callseq 36, 0
	.param .b64 param0;
	st.param.b64 	[param0], %rd55;
	.param .b64 param1;
	st.param.b64 	[param1], 0;
	.param .b32 retval0;
	call.uni (retval0), 
	vprintf, 
	(
	param0, 
	param1
	);
	ld.param.b32 	%r106, [retval0];
	} // callseq 36
	add.s32 	%r108, %r108, 1;
	setp.eq.s32 	%p16, %r108, %r22;
	@%p16 bra 	$L__BB1_23;
	bra.uni 	$L__BB1_3;
$L__BB1_17:
	and.b32  	%r16, %r22, 3;
	setp.lt.u32 	%p3, %r22, 4;
	@%p3 bra 	$L__BB1_20;
	and.b32  	%r17, %r22, 2147483644;
	mov.b32 	%r113, 0;
	mov.u64 	%rd8, $str$1;
$L__BB1_19:
	cvta.global.u64 	%rd9, %rd8;
	{ // callseq 0, 0
	.param .b64 param0;
	st.param.b64 	[param0], %rd9;
	.param .b64 param1;
	st.param.b64 	[param1], 0;
	.param .b32 retval0;
	call.uni (retval0), 
	vprintf, 
	(
	param0, 
	param1
	);
	ld.param.b32 	%r25, [retval0];
	} // callseq 0
	{ // callseq 1, 0
	.param .b64 param0;
	st.param.b64 	[param0], %rd9;
	.param .b64 param1;
	st.param.b64 	[param1], 0;
	.param .b32 retval0;
	call.uni (retval0), 
	vprintf, 
	(
	param0, 
	param1
	);
	ld.param.b32 	%r27, [retval0];
	} // callseq 1
	{ // callseq 2, 0
	.param .b64 param0;
	st.param.b64 	[param0], %rd9;
	.param .b64 param1;
	st.param.b64 	[param1], 0;
	.param .b32 retval0;
	call.uni (retval0), 
	vprintf, 
	(
	param0, 
	param1
	);
	ld.param.b32 	%r29, [retval0];
	} // callseq 2
	{ // callseq 3, 0
	.param .b64 param0;
	st.param.b64 	[param0], %rd9;
	.param .b64 param1;
	st.param.b64 	[param1], 0;
	.param .b32 retval0;
	call.uni (retval0), 
	vprintf, 
	(
	param0, 
	param1
	);
	ld.param.b32 	%r31, [retval0];
	} // callseq 3
	add.s32 	%r113, %r113, 4;
	setp.ne.s32 	%p4, %r113, %r17;
	@%p4 bra 	$L__BB1_19;
$L__BB1_20:
	setp.eq.s32 	%p5, %r16, 0;
	@%p5 bra 	$L__BB1_23;
	mov.b32 	%r114, 0;
	mov.u64 	%rd10, $str$1;
$L__BB1_22:
	.pragma "nounroll";
	cvta.global.u64 	%rd11, %rd10;
	{ // callseq 4, 0
	.param .b64 param0;
	st.param.b64 	[param0], %rd11;
	.param .b64 param1;
	st.param.b64 	[param1], 0;
	.param .b32 retval0;
	call.uni (retval0), 
	vprintf, 
	(
	param0, 
	param1
	);
	ld.param.b32 	%r34, [retval0];
	} // callseq 4
	add.s32 	%r114, %r114, 1;
	setp.ne.s32 	%p6, %r114, %r16;
	@%p6 bra 	$L__BB1_22;
$L__BB1_23:
	ret;

}
	// .globl	_Z9set_valueI6__halfEvPT_i
.visible .entry _Z9set_valueI6__halfEvPT_i(
	.param .u64 .ptr .align 1 _Z9set_valueI6__halfEvPT_i_param_0,
	.param .u32 _Z9set_valueI6__halfEvPT_i_param_1
)
{
	.reg .pred 	%p<10>;
	.reg .b16 	%rs<24>;
	.reg .b32 	%r<38>;
	.reg .b64 	%rd<13>;

	ld.param.u64 	%rd5, [_Z9set_valueI6__halfEvPT_i_param_0];
	ld.param.u32 	%r12, [_Z9set_valueI6__halfEvPT_i_param_1];
	cvta.to.global.u64 	%rd1, %rd5;
	setp.lt.s32 	%p1, %r12, 1;
	@%p1 bra 	$L__BB2_12;
	and.b32  	%r1, %r12, 7;
	setp.lt.u32 	%p2, %r12, 8;
	mov.b32 	%r36, 0;
	@%p2 bra 	$L__BB2_4;
	and.b32  	%r36, %r12, 2147483640;
	mov.b32 	%r14, 0;
	// begin inline asm
	cvt.rn.f16.s32 %rs9, %r14;
	// end inline asm
	mov.b32 	%r15, 1;
	// begin inline asm
	cvt.rn.f16.s32 %rs10, %r15;
	// end inline asm
	mov.b32 	%r16, 2;
	// begin inline asm
	cvt.rn.f16.s32 %rs11, %r16;
	// end inline asm
	mov.b32 	%r17, 3;
	// begin inline asm
	cvt.rn.f16.s32 %rs12, %r17;
	// end inline asm
	mov.b32 	%r18, 4;
	// begin inline asm
	cvt.rn.f16.s32 %rs13, %r18;
	// end inline asm
	mov.b32 	%r19, 5;
	// begin inline asm
	cvt.rn.f16.s32 %rs14, %r19;
	// end inline asm
	mov.b32 	%r20, 6;
	// begin inline asm
	cvt.rn.f16.s32 %rs15, %r20;
	// end inline asm
	mov.b32 	%r21, 7;
	// begin inline asm
	cvt.rn.f16.s32 %rs16, %r21;
	// end inline asm
	neg.s32 	%r34, %r36;
	add.s64 	%rd12, %rd1, 8;
$L__BB2_3:
	.pragma "nounroll";
	st.global.u16 	[%rd12+-8], %rs9;
	st.global.u16 	[%rd12+-6], %rs10;
	st.global.u16 	[%rd12+-4], %rs11;
	st.global.u16 	[%rd12+-2], %rs12;
	st.global.u16 	[%rd12], %rs13;
	st.global.u16 	[%rd12+2], %rs14;
	st.global.u16 	[%rd12+4], %rs15;
	st.global.u16 	[%rd12+6], %rs16;
	add.s32 	%r34, %r34, 8;
	add.s64 	%rd12, %rd12, 16;
	setp.ne.s32 	%p3, %r34, 0;
	@%p3 bra 	$L__BB2_3;
$L__BB2_4:
	setp.eq.s32 	%p4, %r1, 0;
	@%p4 bra 	$L__BB2_12;
	and.b32  	%r7, %r12, 3;
	setp.lt.u32 	%p5, %r1, 4;
	@%p5 bra 	$L__BB2_7;
	mov.b32 	%r22, 0;
	// begin inline asm
	cvt.rn.f16.s32 %rs17, %r22;
	// end inline asm
	mul.wide.u32 	%rd6, %r36, 2;
	add.s64 	%rd7, %rd1, %rd6;
	st.global.u16 	[%rd7], %rs17;
	add.s32 	%r26, %r36, 1;
	and.b32  	%r23, %r26, 7;
	// begin inline asm
	cvt.rn.f16.s32 %rs18, %r23;
	// end inline asm
	st.global.u16 	[%rd7+2], %rs18;
	add.s32 	%r27, %r36, 2;
	and.b32  	%r24, %r27, 7;
	// begin inline asm
	cvt.rn.f16.s32 %rs19, %r24;
	// end inline asm
	st.global.u16 	[%rd7+4], %rs19;
	add.s32 	%r28, %r36, 3;
	and.b32  	%r25, %r28, 7;
	// begin inline asm
	cvt.rn.f16.s32 %rs20, %r25;
	// end inline asm
	st.global.u16 	[%rd7+6], %rs20;
	add.s32 	%r36, %r36, 4;
$L__BB2_7:
	setp.eq.s32 	%p6, %r7, 0;
	@%p6 bra 	$L__BB2_12;
	setp.eq.s32 	%p7, %r7, 1;
	@%p7 bra 	$L__BB2_10;
	and.b32  	%r29, %r36, 7;
	// begin inline asm
	cvt.rn.f16.s32 %rs21, %r29;
	// end inline asm
	mul.wide.u32 	%rd8, %r36, 2;
	add.s64 	%rd9, %rd1, %rd8;
	st.global.u16 	[%rd9], %rs21;
	add.s32 	%r31, %r36, 1;
	and.b32  	%r30, %r31, 7;
	// begin inline asm
	cvt.rn.f16.s32 %rs22, %r30;
	// end inline asm
	st.global.u16 	[%rd9+2], %rs22;
	add.s32 	%r36, %r36, 2;
$L__BB2_10:
	and.b32  	%r32, %r12, 1;
	setp.eq.b32 	%p8, %r32, 1;
	not.pred 	%p9, %p8;
	@%p9 bra 	$L__BB2_12;
	and.b32  	%r33, %r36, 7;
	// begin inline asm
	cvt.rn.f16.s32 %rs23, %r33;
	// end inline asm
	mul.wide.u32 	%rd10, %r36, 2;
	add.s64 	%rd11, %rd1, %rd10;
	st.global.u16 	[%rd11], %rs23;
$L__BB2_12:
	ret;

}


// ===== COMPILED SASS (sm_100) =====

	.target	sm_100

	.elftype	@"ET_EXEC"


//--------------------- .note.nv.tkinfo           --------------------------
	.section	.note.nv.tkinfo,"",@"SHT_NOTE"
	.sectionflags	@"SHF_NOTE_NV_TKINFO"
	.tkinfo
        /*0018*/ 	.word	0x00000002
        /*0030*/ 	.string	""
        /*0030*/ 	.string	"ptxas"
        /*0030*/ 	.string	"Cuda compilation tools, release 13.0, V13.0.88"
        /*0030*/ 	.string	"Build cuda_13.0.r13.0/compiler.36424714_0"
        /*0030*/ 	.string	"-arch sm_100 -m 64 "



//--------------------- .note.nv.cuinfo           --------------------------
	.section	.note.nv.cuinfo,"",@"SHT_NOTE"
	.sectionflags	@"SHF_NOTE_NV_CUINFO"
        /*0018*/ 	.short	0x0002
        /*001a*/ 	.short	0x0064
        /*001c*/ 	.short	0x0082
	.zero		2


//--------------------- .nv.info                  --------------------------
	.section	.nv.info,"",@"SHT_CUDA_INFO"
	.align	4


	//----- nvinfo : EIATTR_REGCOUNT
	.align		4
        /*0000*/ 	.byte	0x04, 0x2f
        /*0002*/ 	.short	(.L_3 - .L_2)
	.align		4
.L_2:
        /*0004*/ 	.word	index@(_Z26tensor_core_example_16x8x8PfPKjS1_PKf)
        /*0008*/ 	.word	0x00000016


	//----- nvinfo : EIATTR_FRAME_SIZE
	.align		4
.L_3:
        /*000c*/ 	.byte	0x04, 0x11
        /*000e*/ 	.short	(.L_5 - .L_4)
	.align		4
.L_4:
        /*0010*/ 	.word	index@(_Z26tensor_core_example_16x8x8PfPKjS1_PKf)
        /*0014*/ 	.word	0x00000000


	//----- nvinfo : EIATTR_REGCOUNT
	.align		4
.L_5:
        /*0018*/ 	.byte	0x04, 0x2f
        /*001a*/ 	.short	(.L_7 - .L_6)
	.align		4
.L_6:
        /*001c*/ 	.word	index@(_Z11printMatrixPfii)
        /*0020*/ 	.word	0x0000001a


	//----- nvinfo : EIATTR_FRAME_SIZE
	.align		4
.L_7:
        /*0024*/ 	.byte	0x04, 0x11
        /*0026*/ 	.short	(.L_9 - .L_8)
	.align		4
.L_8:
        /*0028*/ 	.word	index@(_Z11printMatrixPfii)
        /*002c*/ 	.word	0x00000008


	//----- nvinfo : EIATTR_REGCOUNT
	.align		4
.L_9:
        /*0030*/ 	.byte	0x04, 0x2f
        /*0032*/ 	.short	(.L_11 - .L_10)
	.align		4
.L_10:
        /*0034*/ 	.word	index@(_Z9set_valueI6__halfEvPT_i)
        /*0038*/ 	.word	0x00000016


	//----- nvinfo : EIATTR_FRAME_SIZE
	.align		4
.L_11:
        /*003c*/ 	.byte	0x04, 0x11
        /*003e*/ 	.short	(.L_13 - .L_12)
	.align		4
.L_12:
        /*0040*/ 	.word	index@(_Z9set_valueI6__halfEvPT_i)
        /*0044*/ 	.word	0x00000000


	//----- nvinfo : EIATTR_MIN_STACK_SIZE
	.align		4
.L_13:
        /*0048*/ 	.byte	0x04, 0x12
        /*004a*/ 	.short	(.L_15 - .L_14)
	.align		4
.L_14:
        /*004c*/ 	.word	index@(_Z9set_valueI6__halfEvPT_i)
        /*0050*/ 	.word	0x00000000


	//----- nvinfo : EIATTR_MIN_STACK_SIZE
	.align		4
.L_15:
        /*0054*/ 	.byte	0x04, 0x12
        /*0056*/ 	.short	(.L_17 - .L_16)
	.align		4
.L_16:
        /*0058*/ 	.word	index@(_Z11printMatrixPfii)
        /*005c*/ 	.word	0x00000008


	//----- nvinfo : EIATTR_MIN_STACK_SIZE
	.align		4
.L_17:
        /*0060*/ 	.byte	0x04, 0x12
        /*0062*/ 	.short	(.L_19 - .L_18)
	.align		4
.L_18:
        /*0064*/ 	.word	index@(_Z26tensor_core_example_16x8x8PfPKjS1_PKf)
        /*0068*/ 	.word	0x00000000
.L_19:


//--------------------- .nv.compat                --------------------------
	.section	.nv.compat,"",@"SHT_CUDA_COMPAT_INFO"
	.align	4
        /*0000*/ 	.byte	0x02, 0x09, 0x00, 0x00, 0x02, 0x02, 0x01, 0x00, 0x02, 0x05, 0x05, 0x00, 0x03, 0x07, 0x01, 0x01
        /*0010*/ 	.byte	0x02, 0x03, 0x00, 0x00, 0x02, 0x06, 0x01, 0x00, 0x04, 0x0b, 0x08, 0x00, 0x09, 0x00, 0x00, 0x00
        /*0020*/ 	.byte	0x00, 0x00, 0x00, 0x00


//--------------------- .nv.info._Z9set_valueI6__halfEvPT_i --------------------------
	.section	.nv.info._Z9set_valueI6__halfEvPT_i,"",@"SHT_CUDA_INFO"
	.sectionflags	@""
	.align	4


	//----- nvinfo : EIATTR_CUDA_API_VERSION
	.align		4
        /*0000*/ 	.byte	0x04, 0x37
        /*0002*/ 	.short	(.L_21 - .L_20)
.L_20:
        /*0004*/ 	.word	0x00000082


	//----- nvinfo : EIATTR_KPARAM_INFO
	.align		4
.L_21:
        /*0008*/ 	.byte	0x04, 0x17
        /*000a*/ 	.short	(.L_23 - .L_22)
.L_22:
        /*000c*/ 	.word	0x00000000
        /*0010*/ 	.short	0x0001
        /*0012*/ 	.short	0x0008
        /*0014*/ 	.byte	0x00, 0xf0, 0x11, 0x00


	//----- nvinfo : EIATTR_KPARAM_INFO
	.align		4
.L_23:
        /*0018*/ 	.byte	0x04, 0x17
        /*001a*/ 	.short	(.L_25 - .L_24)
.L_24:
        /*001c*/ 	.word	0x00000000
        /*0020*/ 	.short	0x0000
        /*0022*/ 	.short	0x0000
        /*0024*/ 	.byte	0x00, 0xf5, 0x21, 0x00


	//----- nvinfo : EIATTR_SPARSE_MMA_MASK
	.align		4
.L_25:
        /*0028*/ 	.byte	0x03, 0x50
        /*002a*/ 	.short	0x0000


	//----- nvinfo : EIATTR_MAXREG_COUNT
	.align		4
        /*002c*/ 	.byte	0x03, 0x1b
        /*002e*/ 	.short	0x00ff


	//----- nvinfo : EIATTR_MERCURY_ISA_VERSION
	.align		4
        /*0030*/ 	.byte	0x03, 0x5f
        /*0032*/ 	.short	0x0101


	//----- nvinfo : EIATTR_VRC_CTA_INIT_COUNT
	.align		4
        /*0034*/ 	.byte	0x02, 0x4a
	.zero		1
	.zero		1


	//----- nvinfo : EIATTR_EXIT_INSTR_OFFSETS
	.align		4
        /*0038*/ 	.byte	0x04, 0x1c
        /*003a*/ 	.short	(.L_27 - .L_26)


	//   ....[0]....
.L_26:
        /*003c*/ 	.word	0x00000030


	//   ....[1]....
        /*0040*/ 	.word	0x00000270


	//   ....[2]....
        /*0044*/ 	.word	0x000003c0


	//   ....[3]....
        /*0048*/ 	.word	0x000004b0


	//   ....[4]....
        /*004c*/ 	.word	0x00000510


	//----- nvinfo : EIATTR_CBANK_PARAM_SIZE
	.align		4
.L_27:
        /*0050*/ 	.byte	0x03, 0x19
        /*0052*/ 	.short	0x000c


	//----- nvinfo : EIATTR_PARAM_CBANK
	.align		4
        /*0054*/ 	.byte	0x04, 0x0a
        /*0056*/ 	.short	(.L_29 - .L_28)
	.align		4
.L_28:
        /*0058*/ 	.word	index@(.nv.constant0._Z9set_valueI6__halfEvPT_i)
        /*005c*/ 	.short	0x0380
        /*005e*/ 	.short	0x000c


	//----- nvinfo : EIATTR_SW_WAR
	.align		4
.L_29:
        /*0060*/ 	.byte	0x04, 0x36
        /*0062*/ 	.short	(.L_31 - .L_30)
.L_30:
        /*0064*/ 	.word	0x00000008
.L_31:


//--------------------- .nv.info._Z11printMatrixPfii --------------------------
	.section	.nv.info._Z11printMatrixPfii,"",@"SHT_CUDA_INFO"
	.sectionflags	@""
	.align	4


	//----- nvinfo : EIATTR_CUDA_API_VERSION
	.align		4
        /*0000*/ 	.byte	0x04, 0x37
        /*0002*/ 	.short	(.L_33 - .L_32)
.L_32:
        /*0004*/ 	.word	0x00000082


	//----- nvinfo : EIATTR_KPARAM_INFO
	.align		4
.L_33:
        /*0008*/ 	.byte	0x04, 0x17
        /*000a*/ 	.short	(.L_35 - .L_34)
.L_34:
        /*000c*/ 	.word	0x00000000
        /*0010*/ 	.short	0x0002
        /*0012*/ 	.short	0x000c
        /*0014*/ 	.byte	0x00, 0xf0, 0x11, 0x00


	//----- nvinfo : EIATTR_KPARAM_INFO
	.align		4
.L_35:
        /*0018*/ 	.byte	0x04, 0x17
        /*001a*/ 	.short	(.L_37 - .L_36)
.L_36:
        /*001c*/ 	.word	0x00000000
        /*0020*/ 	.short	0x0001
        /*0022*/ 	.short	0x0008
        /*0024*/ 	.byte	0x00, 0xf0, 0x11, 0x00


	//----- nvinfo : EIATTR_KPARAM_INFO
	.align		4
.L_37:
        /*0028*/ 	.byte	0x04, 0x17
        /*002a*/ 	.short	(.L_39 - .L_38)
.L_38:
        /*002c*/ 	.word	0x00000000
        /*0030*/ 	.short	0x0000
        /*0032*/ 	.short	0x0000
        /*0034*/ 	.byte	0x00, 0xf5, 0x21, 0x00


	//----- nvinfo : EIATTR_SPARSE_MMA_MASK
	.align		4
.L_39:
        /*0038*/ 	.byte	0x03, 0x50
        /*003a*/ 	.short	0x0000


	//----- nvinfo : EIATTR_MAXREG_COUNT
	.align		4
        /*003c*/ 	.byte	0x03, 0x1b
        /*003e*/ 	.short	0x00ff


	//----- nvinfo : EIATTR_EXTERNS
	.align		4
        /*0040*/ 	.byte	0x04, 0x0f
        /*0042*/ 	.short	(.L_41 - .L_40)


	//   ....[0]....
	.align		4
.L_40:
        /*0044*/ 	.word	index@(vprintf)


	//----- nvinfo : EIATTR_MERCURY_ISA_VERSION
	.align		4
.L_41:
        /*0048*/ 	.byte	0x03, 0x5f
        /*004a*/ 	.short	0x0101


	//----- nvinfo : EIATTR_VRC_CTA_INIT_COUNT
	.align		4
        /*004c*/ 	.byte	0x02, 0x4a
	.zero		1
	.zero		1


	//----- nvinfo : EIATTR_SYSCALL_OFFSETS
	.align		4
        /*0050*/ 	.byte	0x04, 0x46
        /*0052*/ 	.short	(.L_43 - .L_42)


	//   ....[0]....
.L_42:
        /*0054*/ 	.word	0x000002e0


	//   ....[1]....
        /*0058*/ 	.word	0x000003a0


	//   ....[2]....
        /*005c*/ 	.word	0x00000450


	//   ....[3]....
        /*0060*/ 	.word	0x00000500


	//   ....[4]....
        /*0064*/ 	.word	0x000005b0


	//   ....[5]....
        /*0068*/ 	.word	0x00000660


	//   ....[6]....
        /*006c*/ 	.word	0x00000710


	//   ....[7]....
        /*0070*/ 	.word	0x000007c0


	//   ....[8]....
        /*0074*/ 	.word	0x00000870


	//   ....[9]....
        /*0078*/ 	.word	0x00000920


	//   ....[10]....
        /*007c*/ 	.word	0x000009d0


	//   ....[11]....
        /*0080*/ 	.word	0x00000a80


	//   ....[12]....
        /*0084*/ 	.word	0x00000b30


	//   ....[13]....
        /*0088*/ 	.word	0x00000be0


	//   ....[14]....
        /*008c*/ 	.word	0x00000c90


	//   ....[15]....
        /*0090*/ 	.word	0x00000d40


	//   ....[16]....
        /*0094*/ 	.word	0x00000f00


	//   ....[17]....
        /*0098*/ 	.word	0x00001000


	//   ....[18]....
        /*009c*/ 	.word	0x000010c0


	//   ....[19]....
        /*00a0*/ 	.word	0x00001170


	//   ....[20]....
        /*00a4*/ 	.word	0x00001220


	//   ....[21]....
        /*00a8*/ 	.word	0x000012d0


	//   ....[22]....
        /*00ac*/ 	.word	0x00001380


	//   ....[23]....
        /*00b0*/ 	.word	0x00001430


	//   ....[24]....
        /*00b4*/ 	.word	0x00001580


	//   ....[25]....
        /*00b8*/ 	.word	0x00001680


	//   ....[26]....
        /*00bc*/ 	.word	0x00001740


	//   ....[27]....
        /*00c0*/ 	.word	0x000017f0


	//   ....[28]....
        /*00c4*/ 	.word	0x00001940


	//   ....[29]....
        /*00c8*/ 	.word	0x00001aa0


	//   ....[30]....
        /*00cc*/ 	.word	0x00001b70


	//   ....[31]....
        /*00d0*/ 	.word	0x00001bf0


	//   ....[32]....
        /*00d4*/ 	.word	0x00001d50


	//   ....[33]....
        /*00d8*/ 	.word	0x00001dc0


	//   ....[34]....
        /*00dc*/ 	.word	0x00001e30


	//   ....[35]....
        /*00e0*/ 	.word	0x00001ea0


	//   ....[36]....
        /*00e4*/ 	.word	0x00001fb0


	//----- nvinfo : EIATTR_EXIT_INSTR_OFFSETS
	.align		4
.L_43:
        /*00e8*/ 	.byte	0x04, 0x1c
        /*00ea*/ 	.short	(.L_45 - .L_44)


	//   ....[0]....
.L_44:
        /*00ec*/ 	.word	0x00000080


	//   ....[1]....
        /*00f0*/ 	.word	0x00001c30


	//   ....[2]....
        /*00f4*/ 	.word	0x00001ef0


	//   ....[3]....
        /*00f8*/ 	.word	0x00001fe0


	//----- nvinfo : EIATTR_CRS_STACK_SIZE
	.align		4
.L_45:
        /*00fc*/ 	.byte	0x04, 0x1e
        /*00fe*/ 	.short	(.L_47 - .L_46)
.L_46:
        /*0100*/ 	.word	0x00000000


	//----- nvinfo : EIATTR_CBANK_PARAM_SIZE
	.align		4
.L_47:
        /*0104*/ 	.byte	0x03, 0x19
        /*0106*/ 	.short	0x0010


	//----- nvinfo : EIATTR_PARAM_CBANK
	.align		4
        /*0108*/ 	.byte	0x04, 0x0a
        /*010a*/ 	.short	(.L_49 - .L_48)
	.align		4
.L_48:
        /*010c*/ 	.word	index@(.nv.constant0._Z11printMatrixPfii)
        /*0110*/ 	.short	0x0380
        /*0112*/ 	.short	0x0010


	//----- nvinfo : EIATTR_SW_WAR
	.align		4
.L_49:
        /*0114*/ 	.byte	0x04, 0x36
        /*0116*/ 	.short	(.L_51 - .L_50)
.L_50:
        /*0118*/ 	.word	0x00000008
.L_51:


//--------------------- .nv.info._Z26tensor_core_example_16x8x8PfPKjS1_PKf --------------------------
	.section	.nv.info._Z26tensor_core_example_16x8x8PfPKjS1_PKf,"",@"SHT_CUDA_INFO"
	.sectionflags	@""
	.align	4


	//----- nvinfo : EIATTR_CUDA_API_VERSION
	.align		4
        /*0000*/ 	.byte	0x04, 0x37
        /*0002*/ 	.short	(.L_53 - .L_52)
.L_52:
        /*0004*/ 	.word	0x00000082


	//----- nvinfo : EIATTR_KPARAM_INFO
	.align		4
.L_53:
        /*0008*/ 	.byte	0x04, 0x17
        /*000a*/ 	.short	(.L_55 - .L_54)
.L_54:
        /*000c*/ 	.word	0x00000000
        /*0010*/ 	.short	0x0003
        /*0012*/ 	.short	0x0018
        /*0014*/ 	.byte	0x00, 0xf5, 0x21, 0x00


	//----- nvinfo : EIATTR_KPARAM_INFO
	.align		4
.L_55:
        /*0018*/ 	.byte	0x04, 0x17
        /*001a*/ 	.short	(.L_57 - .L_56)
.L_56:
        /*001c*/ 	.word	0x00000000
        /*0020*/ 	.short	0x0002
        /*0022*/ 	.short	0x0010
        /*0024*/ 	.byte	0x00, 0xf5, 0x21, 0x00


	//----- nvinfo : EIATTR_KPARAM_INFO
	.align		4
.L_57:
        /*0028*/ 	.byte	0x04, 0x17
        /*002a*/ 	.short	(.L_59 - .L_58)
.L_58:
        /*002c*/ 	.word	0x00000000
        /*0030*/ 	.short	0x0001
        /*0032*/ 	.short	0x0008
        /*0034*/ 	.byte	0x00, 0xf5, 0x21, 0x00


	//----- nvinfo : EIATTR_KPARAM_INFO
	.align		4
.L_59:
        /*0038*/ 	.byte	0x04, 0x17
        /*003a*/ 	.short	(.L_61 - .L_60)
.L_60:
        /*003c*/ 	.word	0x00000000
        /*0040*/ 	.short	0x0000
        /*0042*/ 	.short	0x0000
        /*0044*/ 	.byte	0x00, 0xf5, 0x21, 0x00


	//----- nvinfo : EIATTR_SPARSE_MMA_MASK
	.align		4
.L_61:
        /*0048*/ 	.byte	0x03, 0x50
        /*004a*/ 	.short	0x0000


	//----- nvinfo : EIATTR_MAXREG_COUNT
	.align		4
        /*004c*/ 	.byte	0x03, 0x1b
        /*004e*/ 	.short	0x00ff


	//----- nvinfo : EIATTR_MERCURY_ISA_VERSION
	.align		4
        /*0050*/ 	.byte	0x03, 0x5f
        /*0052*/ 	.short	0x0101


	//----- nvinfo : EIATTR_VRC_CTA_INIT_COUNT
	.align		4
        /*0054*/ 	.byte	0x02, 0x4a
	.zero		1
	.zero		1


	//----- nvinfo : EIATTR_EXIT_INSTR_OFFSETS
	.align		4
        /*0058*/ 	.byte	0x04, 0x1c
        /*005a*/ 	.short	(.L_63 - .L_62)


	//   ....[0]....
.L_62:
        /*005c*/ 	.word	0x00000190


	//----- nvinfo : EIATTR_CBANK_PARAM_SIZE
	.align		4
.L_63:
        /*0060*/ 	.byte	0x03, 0x19
        /*0062*/ 	.short	0x0020


	//----- nvinfo : EIATTR_PARAM_CBANK
	.align		4
        /*0064*/ 	.byte	0x04, 0x0a
        /*0066*/ 	.short	(.L_65 - .L_64)
	.align		4
.L_64:
        /*0068*/ 	.word	index@(.nv.constant0._Z26tensor_core_example_16x8x8PfPKjS1_PKf)
        /*006c*/ 	.short	0x0380
        /*006e*/ 	.short	0x0020


	//----- nvinfo : EIATTR_SW_WAR
	.align		4
.L_65:
        /*0070*/ 	.byte	0x04, 0x36
        /*0072*/ 	.short	(.L_67 - .L_66)
.L_66:
        /*0074*/ 	.word	0x00000008
.L_67:


//--------------------- .nv.callgraph             --------------------------
	.section	.nv.callgraph,"",@"SHT_CUDA_CALLGRAPH"
	.align	4
	.sectionentsize	8
	.align		4
        /*0000*/ 	.word	0x00000000
	.align		4
        /*0004*/ 	.word	0xffffffff
	.align		4
        /*0008*/ 	.word	index@(_Z11printMatrixPfii)
	.align		4
        /*000c*/ 	.word	index@(vprintf)
	.align		4
        /*0010*/ 	.word	0x00000000
	.align		4
        /*0014*/ 	.word	0xfffffffe
	.align		4
        /*0018*/ 	.word	0x00000000
	.align		4
        /*001c*/ 	.word	0xfffffffd
	.align		4
        /*0020*/ 	.word	0x00000000
	.align		4
        /*0024*/ 	.word	0xfffffffc


//--------------------- .nv.constant4             --------------------------
	.section	.nv.constant4,"a",@progbits
	.align	8
	.align		8
.nv.constant4:
        /*0000*/ 	.dword	$str
	.align		8
        /*0008*/ 	.dword	$str$1
	.align		8
        /*0010*/ 	.dword	vprintf


//--------------------- .text._Z9set_valueI6__halfEvPT_i --------------------------
	.section	.text._Z9set_valueI6__halfEvPT_i,"ax",@progbits
	.align	128
        .global         _Z9set_valueI6__halfEvPT_i
        .type           _Z9set_valueI6__halfEvPT_i,@function
        .size           _Z9set_valueI6__halfEvPT_i,(.L_x_53 - _Z9set_valueI6__halfEvPT_i)
        .other          _Z9set_valueI6__halfEvPT_i,@"STO_CUDA_ENTRY STV_DEFAULT"
_Z9set_valueI6__halfEvPT_i:
.text._Z9set_valueI6__halfEvPT_i:
[----:B------:R-:W-:Y:S08]  /*0000*/  LDC R1, c[0x0][0x37c] ;  /* 0x0000df00ff017b82 */ /* 0x000ff00000000800 */
[----:B------:R-:W0:Y:S02]  /*0010*/  LDC R10, c[0x0][0x388] ;  /* 0x0000e200ff0a7b82 */ /* 0x000e240000000800 */
[----:B0-----:R-:W-:-:S13]  /*0020*/  ISETP.GE.AND P0, PT, R10, 0x1, PT ;  /* 0x000000010a00780c */ /* 0x001fda0003f06270 */
[----:B------:R-:W-:Y:S05]  /*0030*/  @!P0 EXIT ;  /* 0x000000000000894d */ /* 0x000fea0003800000 */
[C---:B------:R-:W-:Y:S01]  /*0040*/  ISETP.GE.U32.AND P1, PT, R10.reuse, 0x8, PT ;  /* 0x000000080a00780c */ /* 0x040fe20003f26070 */
[----:B------:R-:W0:Y:S01]  /*0050*/  LDCU.64 UR6, c[0x0][0x358] ;  /* 0x00006b00ff0677ac */ /* 0x000e220008000a00 */
[----:B------:R-:W-:Y:S01]  /*0060*/  LOP3.LUT R8, R10, 0x7, RZ, 0xc0, !PT ;  /* 0x000000070a087812 */ /* 0x000fe200078ec0ff */
[----:B------:R-:W-:-:S03]  /*0070*/  IMAD.MOV.U32 R0, RZ, RZ, RZ ;  /* 0x000000ffff007224 */ /* 0x000fc600078e00ff */
[----:B------:R-:W-:-:S07]  /*0080*/  ISETP.NE.AND P0, PT, R8, RZ, PT ;  /* 0x000000ff0800720c */ /* 0x000fce0003f05270 */
[----:B------:R-:W-:Y:S06]  /*0090*/  @!P1 BRA `(.L_x_0) ;  /* 0x0000000000749947 */ /* 0x000fec0003800000 */
[----:B------:R-:W1:Y:S01]  /*00a0*/  LDCU.64 UR4, c[0x0][0x380] ;  /* 0x00007000ff0477ac */ /* 0x000e620008000a00 */
[----:B------:R-:W2:Y:S01]  /*00b0*/  I2F.F16 R5, 0x1 ;  /* 0x0000000100057906 */ /* 0x000ea20000200c00 */
[----:B------:R-:W-:-:S05]  /*00c0*/  LOP3.LUT R0, R10, 0x7ffffff8, RZ, 0xc0, !PT ;  /* 0x7ffffff80a007812 */ /* 0x000fca00078ec0ff */
[----:B------:R-:W-:Y:S02]  /*00d0*/  IMAD.MOV R4, RZ, RZ, -R0 ;  /* 0x000000ffff047224 */ /* 0x000fe400078e0a00 */
[----:B------:R-:W3:Y:S08]  /*00e0*/  I2F.F16 R7, 0x2 ;  /* 0x0000000200077906 */ /* 0x000ef00000200c00 */
[----:B------:R-:W4:Y:S01]  /*00f0*/  I2F.F16 R9, 0x3 ;  /* 0x0000000300097906 */ /* 0x000f220000200c00 */
[----:B-1----:R-:W-:-:S04]  /*0100*/  UIADD3 UR4, UP0, UPT, UR4, 0x8, URZ ;  /* 0x0000000804047890 */ /* 0x002fc8000ff1e0ff */
[----:B------:R-:W-:Y:S02]  /*0110*/  UIADD3.X UR5, UPT, UPT, URZ, UR5, URZ, UP0, !UPT ;  /* 0x00000005ff057290 */ /* 0x000fe400087fe4ff */
[----:B------:R-:W-:Y:S01]  /*0120*/  IMAD.U32 R6, RZ, RZ, UR4 ;  /* 0x00000004ff067e24 */ /* 0x000fe2000f8e00ff */
[----:B------:R-:W1:Y:S03]  /*0130*/  I2F.F16 R11, 0x4 ;  /* 0x00000004000b7906 */ /* 0x000e660000200c00 */
[----:B------:R-:W-:-:S05]  /*0140*/  IMAD.U32 R19, RZ, RZ, UR5 ;  /* 0x00000005ff137e24 */ /* 0x000fca000f8e00ff */
[----:B------:R-:W5:Y:S08]  /*0150*/  I2F.F16 R13, 0x5 ;  /* 0x00000005000d7906 */ /* 0x000f700000200c00 */
[----:B------:R-:W0:Y:S08]  /*0160*/  I2F.F16 R15, 0x6 ;  /* 0x00000006000f7906 */ /* 0x000e300000200c00 */
[----:B-12345:R-:W0:Y:S02]  /*0170*/  I2F.F16 R17, 0x7 ;  /* 0x0000000700117906 */ /* 0x03ee240000200c00 */
.L_x_1:
[----:B------:R-:W-:Y:S02]  /*0180*/  VIADD R4, R4, 0x8 ;  /* 0x0000000804047836 */ /* 0x000fe40000000000 */
[----:B-1----:R-:W-:Y:S02]  /*0190*/  IMAD.MOV.U32 R2, RZ, RZ, R6 ;  /* 0x000000ffff027224 */ /* 0x002fe400078e0006 */
[----:B------:R-:W-:Y:S01]  /*01a0*/  IMAD.MOV.U32 R3, RZ, RZ, R19 ;  /* 0x000000ffff037224 */ /* 0x000fe200078e0013 */
[----:B------:R-:W-:Y:S02]  /*01b0*/  ISETP.NE.AND P1, PT, R4, RZ, PT ;  /* 0x000000ff0400720c */ /* 0x000fe40003f25270 */
[----:B------:R-:W-:Y:S02]  /*01c0*/  IADD3 R6, P2, PT, R2, 0x10, RZ ;  /* 0x0000001002067810 */ /* 0x000fe40007f5e0ff */
[----:B0-----:R1:W-:Y:S03]  /*01d0*/  STG.E.U16 desc[UR6][R2.64+-0x8], RZ ;  /* 0xfffff8ff02007986 */ /* 0x0013e6000c101506 */
[----:B------:R-:W-:Y:S01]  /*01e0*/  IMAD.X R19, RZ, RZ, R3, P2 ;  /* 0x000000ffff137224 */ /* 0x000fe200010e0603 */
[----:B------:R1:W-:Y:S04]  /*01f0*/  STG.E.U16 desc[UR6][R2.64+-0x6], R5 ;  /* 0xfffffa0502007986 */ /* 0x0003e8000c101506 */
[----:B------:R1:W-:Y:S04]  /*0200*/  STG.E.U16 desc[UR6][R2.64+-0x4], R7 ;  /* 0xfffffc0702007986 */ /* 0x0003e8000c101506 */
[----:B------:R1:W-:Y:S04]  /*0210*/  STG.E.U16 desc[UR6][R2.64+-0x2], R9 ;  /* 0xfffffe0902007986 */ /* 0x0003e8000c101506 */
[----:B------:R1:W-:Y:S04]  /*0220*/  STG.E.U16 desc[UR6][R2.64], R11 ;  /* 0x0000000b02007986 */ /* 0x0003e8000c101506 */
[----:B------:R1:W-:Y:S04]  /*0230*/  STG.E.U16 desc[UR6][R2.64+0x2], R13 ;  /* 0x0000020d02007986 */ /* 0x0003e8000c101506 */
[----:B------:R1:W-:Y:S04]  /*0240*/  STG.E.U16 desc[UR6][R2.64+0x4], R15 ;  /* 0x0000040f02007986 */ /* 0x0003e8000c101506 */
[----:B------:R1:W-:Y:S01]  /*0250*/  STG.E.U16 desc[UR6][R2.64+0x6], R17 ;  /* 0x0000061102007986 */ /* 0x0003e2000c101506 */
[----:B------:R-:W-:Y:S05]  /*0260*/  @P1 BRA `(.L_x_1) ;  /* 0xfffffffc00c41947 */ /* 0x000fea000383ffff */
.L_x_0:
[----:B0-----:R-:W-:Y:S05]  /*0270*/  @!P0 EXIT ;  /* 0x000000000000894d */ /* 0x001fea0003800000 */
[----:B------:R-:W-:Y:S02]  /*0280*/  ISETP.GE.U32.AND P0, PT, R8, 0x4, PT ;  /* 0x000000040800780c */ /* 0x000fe40003f06070 */
[----:B-1----:R-:W-:-:S04]  /*0290*/  LOP3.LUT R11, R10, 0x3, RZ, 0xc0, !PT ;  /* 0x000000030a0b7812 */ /* 0x002fc800078ec0ff */
[----:B------:R-:W-:-:S07]  /*02a0*/  ISETP.NE.AND P1, PT, R11, RZ, PT ;  /* 0x000000ff0b00720c */ /* 0x000fce0003f25270 */
[----:B------:R-:W-:Y:S06]  /*02b0*/  @!P0 BRA `(.L_x_2) ;  /* 0x0000000000408947 */ /* 0x000fec0003800000 */
[----:B------:R-:W0:Y:S01]  /*02c0*/  LDC.64 R2, c[0x0][0x380] ;  /* 0x0000e000ff027b82 */ /* 0x000e220000000a00 */
[C---:B------:R-:W-:Y:S02]  /*02d0*/  VIADD R4, R0.reuse, 0x1 ;  /* 0x0000000100047836 */ /* 0x040fe40000000000 */
[C---:B------:R-:W-:Y:S02]  /*02e0*/  VIADD R6, R0.reuse, 0x2 ;  /* 0x0000000200067836 */ /* 0x040fe40000000000 */
[----:B------:R-:W-:Y:S01]  /*02f0*/  VIADD R8, R0, 0x3 ;  /* 0x0000000300087836 */ /* 0x000fe20000000000 */
[----:B------:R-:W-:Y:S02]  /*0300*/  LOP3.LUT R4, R4, 0x7, RZ, 0xc0, !PT ;  /* 0x0000000704047812 */ /* 0x000fe400078ec0ff */
[----:B------:R-:W-:Y:S02]  /*0310*/  LOP3.LUT R6, R6, 0x7, RZ, 0xc0, !PT ;  /* 0x0000000706067812 */ /* 0x000fe400078ec0ff */
[----:B------:R-:W-:Y:S01]  /*0320*/  LOP3.LUT R8, R8, 0x7, RZ, 0xc0, !PT ;  /* 0x0000000708087812 */ /* 0x000fe200078ec0ff */
[----:B------:R-:W1:Y:S08]  /*0330*/  I2F.F16 R5, R4 ;  /* 0x0000000400057306 */ /* 0x000e700000200c00 */
[----:B------:R-:W2:Y:S01]  /*0340*/  I2F.F16 R7, R6 ;  /* 0x0000000600077306 */ /* 0x000ea20000200c00 */
[----:B0-----:R-:W-:-:S07]  /*0350*/  IMAD.WIDE.U32 R2, R0, 0x2, R2 ;  /* 0x0000000200027825 */ /* 0x001fce00078e0002 */
[----:B------:R-:W0:Y:S01]  /*0360*/  I2F.F16 R9, R8 ;  /* 0x0000000800097306 */ /* 0x000e220000200c00 */
[----:B------:R-:W-:Y:S01]  /*0370*/  VIADD R0, R0, 0x4 ;  /* 0x0000000400007836 */ /* 0x000fe20000000000 */
[----:B-1----:R1:W-:Y:S04]  /*0380*/  STG.E.U16 desc[UR6][R2.64+0x2], R5 ;  /* 0x0000020502007986 */ /* 0x0023e8000c101506 */
[----:B------:R1:W-:Y:S04]  /*0390*/  STG.E.U16 desc[UR6][R2.64], RZ ;  /* 0x000000ff02007986 */ /* 0x0003e8000c101506 */
[----:B--2---:R1:W-:Y:S04]  /*03a0*/  STG.E.U16 desc[UR6][R2.64+0x4], R7 ;  /* 0x0000040702007986 */ /* 0x0043e8000c101506 */
[----:B0-----:R1:W-:Y:S02]  /*03b0*/  STG.E.U16 desc[UR6][R2.64+0x6], R9 ;  /* 0x0000060902007986 */ /* 0x0013e4000c101506 */
.L_x_2:
[----:B------:R-:W-:Y:S05]  /*03c0*/  @!P1 EXIT ;  /* 0x000000000000994d */ /* 0x000fea0003800000 */
[----:B------:R-:W-:Y:S02]  /*03d0*/  ISETP.NE.AND P0, PT, R11, 0x1, PT ;  /* 0x000000010b00780c */ /* 0x000fe40003f05270 */
[----:B-1----:R-:W-:-:S04]  /*03e0*/  LOP3.LUT R2, R10, 0x1, RZ, 0xc0, !PT ;  /* 0x000000010a027812 */ /* 0x002fc800078ec0ff */
[----:B------:R-:W-:-:S07]  /*03f0*/  ISETP.NE.U32.AND P1, PT, R2, 0x1, PT ;  /* 0x000000010200780c */ /* 0x000fce0003f25070 */
[----:B------:R-:W-:Y:S06]  /*0400*/  @!P0 BRA `(.L_x_3) ;  /* 0x0000000000288947 */ /* 0x000fec0003800000 */
[----:B------:R-:W0:Y:S01]  /*0410*/  LDC.64 R2, c[0x0][0x380] ;  /* 0x0000e000ff027b82 */ /* 0x000e220000000a00 */
[C---:B------:R-:W-:Y:S01]  /*0420*/  VIADD R6, R0.reuse, 0x1 ;  /* 0x0000000100067836 */ /* 0x040fe20000000000 */
[----:B------:R-:W-:-:S04]  /*0430*/  LOP3.LUT R4, R0, 0x7, RZ, 0xc0, !PT ;  /* 0x0000000700047812 */ /* 0x000fc800078ec0ff */
[----:B------:R-:W-:Y:S01]  /*0440*/  LOP3.LUT R6, R6, 0x7, RZ, 0xc0, !PT ;  /* 0x0000000706067812 */ /* 0x000fe200078ec0ff */
[----:B------:R-:W1:Y:S08]  /*0450*/  I2F.F16 R5, R4 ;  /* 0x0000000400057306 */ /* 0x000e700000200c00 */
[----:B------:R-:W2:Y:S01]  /*0460*/  I2F.F16 R7, R6 ;  /* 0x0000000600077306 */ /* 0x000ea20000200c00 */
[----:B0-----:R-:W-:-:S04]  /*0470*/  IMAD.WIDE.U32 R2, R0, 0x2, R2 ;  /* 0x0000000200027825 */ /* 0x001fc800078e0002 */
[----:B------:R-:W-:Y:S01]  /*0480*/  VIADD R0, R0, 0x2 ;  /* 0x0000000200007836 */ /* 0x000fe20000000000 */
[----:B-1----:R0:W-:Y:S04]  /*0490*/  STG.E.U16 desc[UR6][R2.64], R5 ;  /* 0x0000000502007986 */ /* 0x0021e8000c101506 */
[----:B--2---:R0:W-:Y:S02]  /*04a0*/  STG.E.U16 desc[UR6][R2.64+0x2], R7 ;  /* 0x0000020702007986 */ /* 0x0041e4000c101506 */
.L_x_3:
[----:B------:R-:W-:Y:S05]  /*04b0*/  @P1 EXIT ;  /* 0x000000000000194d */ /* 0x000fea0003800000 */
[----:B0-----:R-:W0:Y:S01]  /*04c0*/  LDC.64 R2, c[0x0][0x380] ;  /* 0x0000e000ff027b82 */ /* 0x001e220000000a00 */
[----:B------:R-:W-:-:S04]  /*04d0*/  LOP3.LUT R4, R0, 0x7, RZ, 0xc0, !PT ;  /* 0x0000000700047812 */ /* 0x000fc800078ec0ff */
[----:B------:R-:W1:Y:S01]  /*04e0*/  I2F.F16 R5, R4 ;  /* 0x0000000400057306 */ /* 0x000e620000200c00 */
[----:B0-----:R-:W-:-:S05]  /*04f0*/  IMAD.WIDE.U32 R2, R0, 0x2, R2 ;  /* 0x0000000200027825 */ /* 0x001fca00078e0002 */
[----:B-1----:R-:W-:Y:S01]  /*0500*/  STG.E.U16 desc[UR6][R2.64], R5 ;  /* 0x0000000502007986 */ /* 0x002fe2000c101506 */
[----:B------:R-:W-:Y:S05]  /*0510*/  EXIT ;  /* 0x000000000000794d */ /* 0x000fea0003800000 */
.L_x_4:
[----:B------:R-:W-:-:S00]  /*0520*/  BRA `(.L_x_4) ;  /* 0xfffffffc00fc7947 */ /* 0x000fc0000383ffff */
[----:B------:R-:W-:-:S00]  /*0530*/  NOP ;  /* 0x0000000000007918 */ /* 0x000fc00000000000 */
        /* <DEDUP_REMOVED lines=12> */
.L_x_53:


//--------------------- .text._Z11printMatrixPfii --------------------------
	.section	.text._Z11printMatrixPfii,"ax",@progbits
	.align	128
        .global         _Z11printMatrixPfii
        .type           _Z11printMatrixPfii,@function
        .size           _Z11printMatrixPfii,(.L_x_54 - _Z11printMatrixPfii)
        .other          _Z11printMatrixPfii,@"STO_CUDA_ENTRY STV_DEFAULT"
_Z11printMatrixPfii:
.text._Z11printMatrixPfii:
[----:B------:R-:W0:Y:S01]  /*0000*/  LDC R1, c[0x0][0x37c] ;  /* 0x0000df00ff017b82 */ /* 0x000e220000000800 */
[----:B------:R-:W1:Y:S01]  /*0010*/  LDCU UR36, c[0x0][0x388] ;  /* 0x00007100ff2477ac */ /* 0x000e620008000800 */
[----:B0-----:R-:W-:Y:S01]  /*0020*/  VIADD R1, R1, 0xfffffff8 ;  /* 0xfffffff801017836 */ /* 0x001fe20000000000 */
[----:B------:R-:W0:Y:S04]  /*0030*/  LDCU UR38, c[0x0][0x2f8] ;  /* 0x00005f00ff2677ac */ /* 0x000e280008000800 */
[----:B------:R-:W-:Y:S01]  /*0040*/  R2UR UR4, R1 ;  /* 0x00000000010472ca */ /* 0x000fe200000e0000 */
[----:B------:R-:W2:Y:S01]  /*0050*/  LDCU UR39, c[0x0][0x2fc] ;  /* 0x00005f80ff2777ac */ /* 0x000ea20008000800 */
[----:B-1----:R-:W-:-:S06]  /*0060*/  UISETP.GE.AND UP0, UPT, UR36, 0x1, UPT ;  /* 0x000000012400788c */ /* 0x002fcc000bf06270 */
[----:B------:R-:W-:-:S13]  /*0070*/  PLOP3.LUT P0, PT, PT, PT, UP0, 0x80, 0x8 ;  /* 0x000000000008781c */ /* 0x000fda0003f0f008 */
[----:B0-2---:R-:W-:Y:S05]  /*0080*/  @!P0 EXIT ;  /* 0x000000000000894d */ /* 0x005fea0003800000 */
[----:B------:R-:W0:Y:S01]  /*0090*/  LDCU UR40, c[0x0][0x38c] ;  /* 0x00007180ff2877ac */ /* 0x000e220008000800 */
[----:B------:R-:W-:-:S04]  /*00a0*/  UIADD3 UR38, UP0, UPT, UR4, UR38, URZ ;  /* 0x0000002604267290 */ /* 0x000fc8000ff1e0ff */
[----:B------:R-:W-:Y:S02]  /*00b0*/  UIADD3.X UR39, UPT, UPT, URZ, UR39, URZ, UP0, !UPT ;  /* 0x00000027ff277290 */ /* 0x000fe400087fe4ff */
[----:B0-----:R-:W-:-:S09]  /*00c0*/  UISETP.GE.AND UP0, UPT, UR40, 0x1, UPT ;  /* 0x000000012800788c */ /* 0x001fd2000bf06270 */
[----:B------:R-:W-:Y:S05]  /*00d0*/  BRA.U !UP0, `(.L_x_5) ;  /* 0x0000001908dc7547 */ /* 0x000fea000b800000 */
[----:B------:R-:W-:Y:S01]  /*00e0*/  IMAD.MOV.U32 R19, RZ, RZ, RZ ;  /* 0x000000ffff137224 */ /* 0x000fe200078e00ff */
[----:B------:R-:W-:Y:S02]  /*00f0*/  ULOP3.LUT UR42, UR40, 0xf, URZ, 0xc0, !UPT ;  /* 0x0000000f282a7892 */ /* 0x000fe4000f8ec0ff */
[----:B------:R-:W-:Y:S01]  /*0100*/  ULOP3.LUT UR43, UR40, 0x7, URZ, 0xc0, !UPT ;  /* 0x00000007282b7892 */ /* 0x000fe2000f8ec0ff */
[----:B------:R-:W0:Y:S01]  /*0110*/  LDCU.64 UR36, c[0x0][0x358] ;  /* 0x00006b00ff2477ac */ /* 0x000e220008000a00 */
[----:B------:R-:W1:Y:S01]  /*0120*/  LDCU UR41, c[0x0][0x38c] ;  /* 0x00007180ff2977ac */ /* 0x000e620008000800 */
[----:B------:R-:W-:-:S12]  /*0130*/  ULOP3.LUT UR40, UR40, 0x3, URZ, 0xc0, !UPT ;  /* 0x0000000328287892 */ /* 0x000fd8000f8ec0ff */
.L_x_42:
[----:B------:R-:W2:Y:S01]  /*0140*/  LDCU UR4, c[0x0][0x38c] ;  /* 0x00007180ff0477ac */ /* 0x000ea20008000800 */
[----:B------:R-:W-:Y:S01]  /*0150*/  IMAD.MOV.U32 R2, RZ, RZ, RZ ;  /* 0x000000ffff027224 */ /* 0x000fe200078e00ff */
[----:B--2---:R-:W-:Y:S02]  /*0160*/  UISETP.GE.U32.AND UP0, UPT, UR4, 0x10, UPT ;  /* 0x000000100400788c */ /* 0x004fe4000bf06070 */
[----:B------:R-:W-:-:S07]  /*0170*/  IMAD R23, R19, UR4, RZ ;  /* 0x0000000413177c24 */ /* 0x000fce000f8e02ff */
[----:B------:R-:W-:Y:S05]  /*0180*/  BRA.U !UP0, `(.L_x_6) ;  /* 0x0000000d08087547 */ /* 0x000fea000b800000 */
[----:B------:R-:W2:Y:S01]  /*0190*/  LDC.64 R2, c[0x0][0x380] ;  /* 0x0000e000ff027b82 */ /* 0x000ea20000000a00 */
[----:B------:R-:W-:Y:S01]  /*01a0*/  ULOP3.LUT UR4, UR4, 0x7ffffff0, URZ, 0xc0, !UPT ;  /* 0x7ffffff004047892 */ /* 0x000fe2000f8ec0ff */
[----:B------:R-:W-:Y:S03]  /*01b0*/  BSSY.RECONVERGENT B6, `(.L_x_6) ;  /* 0x00000bf000067945 */ /* 0x000fe60003800200 */
[----:B------:R-:W-:-:S06]  /*01c0*/  UIADD3 UR4, UPT, UPT, -UR4, URZ, URZ ;  /* 0x000000ff04047290 */ /* 0x000fcc000fffe1ff */
[----:B------:R-:W-:Y:S01]  /*01d0*/  MOV R22, UR4 ;  /* 0x0000000400167c02 */ /* 0x000fe20008000f00 */
[----:B--2---:R-:W-:-:S03]  /*01e0*/  IMAD.WIDE.U32 R2, R23, 0x4, R2 ;  /* 0x0000000417027825 */ /* 0x004fc600078e0002 */
[----:B------:R-:W-:-:S05]  /*01f0*/  IADD3 R16, P0, PT, R2, 0x20, RZ ;  /* 0x0000002002107810 */ /* 0x000fca0007f1e0ff */
[----:B------:R-:W-:-:S08]  /*0200*/  IMAD.X R17, RZ, RZ, R3, P0 ;  /* 0x000000ffff117224 */ /* 0x000fd000000e0603 */
.L_x_23:
[----:B0-----:R-:W2:Y:S01]  /*0210*/  LDG.E R0, desc[UR36][R16.64+-0x20] ;  /* 0xffffe02410007981 */ /* 0x001ea2000c1e1900 */
[----:B------:R-:W-:Y:S01]  /*0220*/  MOV R3, 0x10 ;  /* 0x0000001000037802 */ /* 0x000fe20000000f00 */
[----:B------:R-:W0:Y:S01]  /*0230*/  LDCU.64 UR4, c[0x4][URZ] ;  /* 0x01000000ff0477ac */ /* 0x000e220008000a00 */
[----:B------:R-:W-:Y:S01]  /*0240*/  MOV R6, UR38 ;  /* 0x0000002600067c02 */ /* 0x000fe20008000f00 */
[----:B------:R-:W-:Y:S01]  /*0250*/  IMAD.U32 R7, RZ, RZ, UR39 ;  /* 0x00000027ff077e24 */ /* 0x000fe2000f8e00ff */
[----:B------:R3:W4:Y:S01]  /*0260*/  LDC.64 R10, c[0x4][R3] ;  /* 0x01000000030a7b82 */ /* 0x0007220000000a00 */
[----:B-1----:R-:W-:-:S06]  /*0270*/  ULOP3.LUT UR6, UR41, 0x7ffffff0, URZ, 0xc0, !UPT ;  /* 0x7ffffff029067892 */ /* 0x002fcc000f8ec0ff */
[----:B------:R-:W-:Y:S02]  /*0280*/  IMAD.U32 R2, RZ, RZ, UR6 ;  /* 0x00000006ff027e24 */ /* 0x000fe4000f8e00ff */
[----:B0-----:R-:W-:Y:S02]  /*0290*/  IMAD.U32 R4, RZ, RZ, UR4 ;  /* 0x00000004ff047e24 */ /* 0x001fe4000f8e00ff */
[----:B------:R-:W-:Y:S01]  /*02a0*/  IMAD.U32 R5, RZ, RZ, UR5 ;  /* 0x00000005ff057e24 */ /* 0x000fe2000f8e00ff */
[----:B--2---:R-:W0:Y:S02]  /*02b0*/  F2F.F64.F32 R8, R0 ;  /* 0x0000000000087310 */ /* 0x004e240000201800 */
[----:B0---4-:R3:W-:Y:S04]  /*02c0*/  STL.64 [R1], R8 ;  /* 0x0000000801007387 */ /* 0x0117e80000100a00 */
[----:B------:R-:W-:-:S07]  /*02d0*/  LEPC R20, `(.L_x_7) ;  /* 0x000000001014794e */ /* 0x000fce0000000000 */
[----:B---3--:R-:W-:Y:S05]  /*02e0*/  CALL.ABS.NOINC R10 ;  /* 0x000000000a007343 */ /* 0x008fea0003c00000 */
.L_x_7:
[----:B------:R-:W2:Y:S01]  /*02f0*/  LDG.E R0, desc[UR36][R16.64+-0x1c] ;  /* 0xffffe42410007981 */ /* 0x000ea2000c1e1900 */
[----:B------:R-:W-:Y:S01]  /*0300*/  MOV R18, 0x10 ;  /* 0x0000001000127802 */ /* 0x000fe20000000f00 */
[----:B------:R-:W0:Y:S01]  /*0310*/  LDCU.64 UR4, c[0x4][URZ] ;  /* 0x01000000ff0477ac */ /* 0x000e220008000a00 */
[----:B------:R-:W-:Y:S02]  /*0320*/  IMAD.U32 R6, RZ, RZ, UR38 ;  /* 0x00000026ff067e24 */ /* 0x000fe4000f8e00ff */
[----:B------:R1:W3:Y:S01]  /*0330*/  LDC.64 R8, c[0x4][R18] ;  /* 0x0100000012087b82 */ /* 0x0002e20000000a00 */
[----:B------:R-:W-:Y:S02]  /*0340*/  IMAD.U32 R7, RZ, RZ, UR39 ;  /* 0x00000027ff077e24 */ /* 0x000fe4000f8e00ff */
[----:B0-----:R-:W-:Y:S01]  /*0350*/  IMAD.U32 R4, RZ, RZ, UR4 ;  /* 0x00000004ff047e24 */ /* 0x001fe2000f8e00ff */
[----:B------:R-:W-:Y:S01]  /*0360*/  MOV R5, UR5 ;  /* 0x0000000500057c02 */ /* 0x000fe20008000f00 */
[----:B--2---:R-:W0:Y:S02]  /*0370*/  F2F.F64.F32 R10, R0 ;  /* 0x00000000000a7310 */ /* 0x004e240000201800 */
[----:B0--3--:R1:W-:Y:S04]  /*0380*/  STL.64 [R1], R10 ;  /* 0x0000000a01007387 */ /* 0x0093e80000100a00 */
[----:B------:R-:W-:-:S07]  /*0390*/  LEPC R20, `(.L_x_8) ;  /* 0x000000001014794e */ /* 0x000fce0000000000 */
[----:B-1----:R-:W-:Y:S05]  /*03a0*/  CALL.ABS.NOINC R8 ;  /* 0x0000000008007343 */ /* 0x002fea0003c00000 */
.L_x_8:
[----:B------:R-:W2:Y:S01]  /*03b0*/  LDG.E R0, desc[UR36][R16.64+-0x18] ;  /* 0xffffe82410007981 */ /* 0x000ea2000c1e1900 */
[----:B------:R0:W1:Y:S01]  /*03c0*/  LDC.64 R8, c[0x4][R18] ;  /* 0x0100000012087b82 */ /* 0x0000620000000a00 */
[----:B------:R-:W3:Y:S01]  /*03d0*/  LDCU.64 UR4, c[0x4][URZ] ;  /* 0x01000000ff0477ac */ /* 0x000ee20008000a00 */
[----:B------:R-:W-:Y:S02]  /*03e0*/  IMAD.U32 R6, RZ, RZ, UR38 ;  /* 0x00000026ff067e24 */ /* 0x000fe4000f8e00ff */
[----:B------:R-:W-:Y:S02]  /*03f0*/  IMAD.U32 R7, RZ, RZ, UR39 ;  /* 0x00000027ff077e24 */ /* 0x000fe4000f8e00ff */
[----:B---3--:R-:W-:Y:S01]  /*0400*/  IMAD.U32 R4, RZ, RZ, UR4 ;  /* 0x00000004ff047e24 */ /* 0x008fe2000f8e00ff */
[----:B------:R-:W-:Y:S01]  /*0410*/  MOV R5, UR5 ;  /* 0x0000000500057c02 */ /* 0x000fe20008000f00 */
[----:B--2---:R-:W2:Y:S02]  /*0420*/  F2F.F64.F32 R10, R0 ;  /* 0x00000000000a7310 */ /* 0x004ea40000201800 */
[----:B-12---:R0:W-:Y:S04]  /*0430*/  STL.64 [R1], R10 ;  /* 0x0000000a01007387 */ /* 0x0061e80000100a00 */
[----:B------:R-:W-:-:S07]  /*0440*/  LEPC R20, `(.L_x_9) ;  /* 0x000000001014794e */ /* 0x000fce0000000000 */
[----:B0-----:R-:W-:Y:S05]  /*0450*/  CALL.ABS.NOINC R8 ;  /* 0x0000000008007343 */ /* 0x001fea0003c00000 */
.L_x_9:
        /* <DEDUP_REMOVED lines=11> */
.L_x_10:
        /* <DEDUP_REMOVED lines=11> */
.L_x_11:
        /* <DEDUP_REMOVED lines=11> */
.L_x_12:
        /* <DEDUP_REMOVED lines=11> */
.L_x_13:
        /* <DEDUP_REMOVED lines=11> */
.L_x_14:
        /* <DEDUP_REMOVED lines=11> */
.L_x_15:
        /* <DEDUP_REMOVED lines=11> */
.L_x_16:
        /* <DEDUP_REMOVED lines=11> */
.L_x_17:
        /* <DEDUP_REMOVED lines=11> */
.L_x_18:
        /* <DEDUP_REMOVED lines=11> */
.L_x_19:
        /* <DEDUP_REMOVED lines=11> */
.L_x_20:
        /* <DEDUP_REMOVED lines=11> */
.L_x_21:
        /* <DEDUP_REMOVED lines=11> */
.L_x_22:
[----:B------:R-:W-:Y:S01]  /*0d50*/  VIADD R22, R22, 0x10 ;  /* 0x0000001016167836 */ /* 0x000fe20000000000 */
[----:B------:R-:W-:-:S04]  /*0d60*/  IADD3 R16, P1, PT, R16, 0x40, RZ ;  /* 0x0000004010107810 */ /* 0x000fc80007f3e0ff */
[----:B------:R-:W-:Y:S02]  /*0d70*/  ISETP.NE.AND P0, PT, R22, RZ, PT ;  /* 0x000000ff1600720c */ /* 0x000fe40003f05270 */
[----:B------:R-:W-:-:S11]  /*0d80*/  IADD3.X R17, PT, PT, RZ, R17, RZ, P1, !PT ;  /* 0x00000011ff117210 */ /* 0x000fd60000ffe4ff */
[----:B------:R-:W-:Y:S05]  /*0d90*/  @P0 BRA `(.L_x_23) ;  /* 0xfffffff4001c0947 */ /* 0x000fea000383ffff */
[----:B------:R-:W-:Y:S05]  /*0da0*/  BSYNC.RECONVERGENT B6 ;  /* 0x0000000000067941 */ /* 0x000fea0003800200 */
.L_x_6:
[----:B------:R-:W-:-:S09]  /*0db0*/  UISETP.NE.AND UP0, UPT, UR42, URZ, UPT ;  /* 0x000000ff2a00728c */ /* 0x000fd2000bf05270 */
[----:B------:R-:W-:Y:S05]  /*0dc0*/  BRA.U !UP0, `(.L_x_24) ;  /* 0x0000000d086c7547 */ /* 0x000fea000b800000 */
[----:B------:R-:W2:Y:S01]  /*0dd0*/  LDC R18, c[0x0][0x2f8] ;  /* 0x0000be00ff127b82 */ /* 0x000ea20000000800 */
[----:B------:R-:W-:-:S04]  /*0de0*/  UIADD3 UR4, UPT, UPT, UR42, -0x1, URZ ;  /* 0xffffffff2a047890 */ /* 0x000fc8000fffe0ff */
[----:B------:R-:W-:Y:S01]  /*0df0*/  UISETP.GE.U32.AND UP0, UPT, UR4, 0x7, UPT ;  /* 0x000000070400788c */ /* 0x000fe2000bf06070 */
[----:B--2---:R-:W-:-:S08]  /*0e00*/  IADD3 R18, PT, PT, -R18, UR38, RZ ;  /* 0x0000002612127c10 */ /* 0x004fd0000fffe1ff */
[----:B------:R-:W-:Y:S05]  /*0e10*/  BRA.U !UP0, `(.L_x_25) ;  /* 0x00000005088c7547 */ /* 0x000fea000b800000 */
[----:B------:R-:W2:Y:S01]  /*0e20*/  LDC.64 R8, c[0x0][0x380] ;  /* 0x0000e000ff087b82 */ /* 0x000ea20000000a00 */
[----:B------:R-:W-:Y:S01]  /*0e30*/  IMAD.IADD R3, R23, 0x1, R2 ;  /* 0x0000000117037824 */ /* 0x000fe200078e0202 */
[----:B------:R-:W-:Y:S01]  /*0e40*/  MOV R22, 0x10 ;  /* 0x0000001000167802 */ /* 0x000fe20000000f00 */
[----:B------:R-:W3:Y:S02]  /*0e50*/  LDCU.64 UR4, c[0x4][URZ] ;  /* 0x01000000ff0477ac */ /* 0x000ee40008000a00 */
[----:B--2---:R-:W-:-:S06]  /*0e60*/  IMAD.WIDE.U32 R8, R3, 0x4, R8 ;  /* 0x0000000403087825 */ /* 0x004fcc00078e0008 */
[----:B0-----:R-:W2:Y:S01]  /*0e70*/  LDG.E R8, desc[UR36][R8.64] ;  /* 0x0000002408087981 */ /* 0x001ea2000c1e1900 */
[----:B------:R0:W4:Y:S01]  /*0e80*/  LDC.64 R12, c[0x4][R22] ;  /* 0x01000000160c7b82 */ /* 0x0001220000000a00 */
[----:B---3--:R-:W-:Y:S01]  /*0e90*/  IMAD.U32 R4, RZ, RZ, UR4 ;  /* 0x00000004ff047e24 */ /* 0x008fe2000f8e00ff */
[----:B------:R-:W-:Y:S01]  /*0ea0*/  MOV R6, UR38 ;  /* 0x0000002600067c02 */ /* 0x000fe20008000f00 */
[----:B------:R-:W-:Y:S02]  /*0eb0*/  IMAD.U32 R5, RZ, RZ, UR5 ;  /* 0x00000005ff057e24 */ /* 0x000fe4000f8e00ff */
[----:B------:R-:W-:Y:S01]  /*0ec0*/  IMAD.U32 R7, RZ, RZ, UR39 ;  /* 0x00000027ff077e24 */ /* 0x000fe2000f8e00ff */
[----:B--2---:R-:W2:Y:S02]  /*0ed0*/  F2F.F64.F32 R10, R8 ;  /* 0x00000008000a7310 */ /* 0x004ea40000201800 */
[----:B--2-4-:R0:W-:Y:S04]  /*0ee0*/  STL.64 [R18], R10 ;  /* 0x0000000a12007387 */ /* 0x0141e80000100a00 */
[----:B------:R-:W-:-:S07]  /*0ef0*/  LEPC R20, `(.L_x_26) ;  /* 0x000000001014794e */ /* 0x000fce0000000000 */
[----:B01----:R-:W-:Y:S05]  /*0f00*/  CALL.ABS.NOINC R12 ;  /* 0x000000000c007343 */ /* 0x003fea0003c00000 */
.L_x_26:
[----:B------:R-:W0:Y:S01]  /*0f10*/  LDCU.64 UR4, c[0x0][0x380] ;  /* 0x00007000ff0477ac */ /* 0x000e220008000a00 */
[----:B------:R-:W-:-:S05]  /*0f20*/  IADD3 R0, P0, PT, R23, R2, RZ ;  /* 0x0000000217007210 */ /* 0x000fca0007f1e0ff */
[----:B------:R-:W-:Y:S01]  /*0f30*/  IMAD.X R3, RZ, RZ, RZ, P0 ;  /* 0x000000ffff037224 */ /* 0x000fe200000e06ff */
[----:B0-----:R-:W-:-:S04]  /*0f40*/  LEA R16, P0, R0, UR4, 0x2 ;  /* 0x0000000400107c11 */ /* 0x001fc8000f8010ff */
[----:B------:R-:W-:Y:S01]  /*0f50*/  LEA.HI.X R17, R0, UR5, R3, 0x2, P0 ;  /* 0x0000000500117c11 */ /* 0x000fe200080f1403 */
[----:B------:R0:W1:Y:S01]  /*0f60*/  LDC.64 R10, c[0x4][R22] ;  /* 0x01000000160a7b82 */ /* 0x0000620000000a00 */
[----:B------:R-:W2:Y:S03]  /*0f70*/  LDCU.64 UR4, c[0x4][URZ] ;  /* 0x01000000ff0477ac */ /* 0x000ea60008000a00 */
[----:B------:R-:W3:Y:S01]  /*0f80*/  LDG.E R0, desc[UR36][R16.64+0x4] ;  /* 0x0000042410007981 */ /* 0x000ee2000c1e1900 */
[----:B------:R-:W-:Y:S02]  /*0f90*/  IMAD.U32 R6, RZ, RZ, UR38 ;  /* 0x00000026ff067e24 */ /* 0x000fe4000f8e00ff */
[----:B------:R-:W-:Y:S02]  /*0fa0*/  IMAD.U32 R7, RZ, RZ, UR39 ;  /* 0x00000027ff077e24 */ /* 0x000fe4000f8e00ff */
[----:B--2---:R-:W-:Y:S01]  /*0fb0*/  IMAD.U32 R4, RZ, RZ, UR4 ;  /* 0x00000004ff047e24 */ /* 0x004fe2000f8e00ff */
[----:B------:R-:W-:Y:S01]  /*0fc0*/  MOV R5, UR5 ;  /* 0x0000000500057c02 */ /* 0x000fe20008000f00 */
[----:B---3--:R-:W2:Y:S02]  /*0fd0*/  F2F.F64.F32 R8, R0 ;  /* 0x0000000000087310 */ /* 0x008ea40000201800 */
[----:B-12---:R0:W-:Y:S04]  /*0fe0*/  STL.64 [R18], R8 ;  /* 0x0000000812007387 */ /* 0x0061e80000100a00 */
[----:B------:R-:W-:-:S07]  /*0ff0*/  LEPC R20, `(.L_x_27) ;  /* 0x000000001014794e */ /* 0x000fce0000000000 */
[----:B0-----:R-:W-:Y:S05]  /*1000*/  CALL.ABS.NOINC R10 ;  /* 0x000000000a007343 */ /* 0x001fea0003c00000 */
.L_x_27:
        /* <DEDUP_REMOVED lines=12> */
.L_x_28:
        /* <DEDUP_REMOVED lines=11> */
.L_x_29:
        /* <DEDUP_REMOVED lines=11> */
.L_x_30:
        /* <DEDUP_REMOVED lines=11> */
.L_x_31:
        /* <DEDUP_REMOVED lines=11> */
.L_x_32:
        /* <DEDUP_REMOVED lines=11> */
.L_x_33:
[----:B------:R-:W-:-:S07]  /*1440*/  VIADD R2, R2, 0x8 ;  /* 0x0000000802027836 */ /* 0x000fce0000000000 */
.L_x_25:
[----:B------:R-:W-:-:S09]  /*1450*/  UISETP.NE.AND UP0, UPT, UR43, URZ, UPT ;  /* 0x000000ff2b00728c */ /* 0x000fd2000bf05270 */
[----:B------:R-:W-:Y:S05]  /*1460*/  BRA.U !UP0, `(.L_x_24) ;  /* 0x0000000508c47547 */ /* 0x000fea000b800000 */
[----:B------:R-:W-:-:S04]  /*1470*/  UIADD3 UR4, UPT, UPT, UR43, -0x1, URZ ;  /* 0xffffffff2b047890 */ /* 0x000fc8000fffe0ff */
[----:B------:R-:W-:-:S09]  /*1480*/  UISETP.GE.U32.AND UP0, UPT, UR4, 0x3, UPT ;  /* 0x000000030400788c */ /* 0x000fd2000bf06070 */
[----:B------:R-:W-:Y:S05]  /*1490*/  BRA.U !UP0, `(.L_x_34) ;  /* 0x0000000108dc7547 */ /* 0x000fea000b800000 */
[----:B------:R-:W2:Y:S01]  /*14a0*/  LDC.64 R10, c[0x0][0x380] ;  /* 0x0000e000ff0a7b82 */ /* 0x000ea20000000a00 */
[----:B------:R-:W-:Y:S01]  /*14b0*/  IADD3 R3, PT, PT, R23, R2, RZ ;  /* 0x0000000217037210 */ /* 0x000fe20007ffe0ff */
[----:B------:R-:W3:Y:S04]  /*14c0*/  LDCU.64 UR4, c[0x4][URZ] ;  /* 0x01000000ff0477ac */ /* 0x000ee80008000a00 */
[----:B--2---:R-:W-:-:S05]  /*14d0*/  IMAD.WIDE.U32 R10, R3, 0x4, R10 ;  /* 0x00000004030a7825 */ /* 0x004fca00078e000a */
[----:B0-----:R-:W2:Y:S01]  /*14e0*/  LDG.E R0, desc[UR36][R10.64] ;  /* 0x000000240a007981 */ /* 0x001ea2000c1e1900 */
[----:B------:R-:W-:Y:S01]  /*14f0*/  MOV R22, 0x10 ;  /* 0x0000001000167802 */ /* 0x000fe20000000f00 */
[----:B---3--:R-:W-:Y:S01]  /*1500*/  IMAD.U32 R4, RZ, RZ, UR4 ;  /* 0x00000004ff047e24 */ /* 0x008fe2000f8e00ff */
[----:B------:R-:W-:Y:S01]  /*1510*/  MOV R7, UR39 ;  /* 0x0000002700077c02 */ /* 0x000fe20008000f00 */
[----:B------:R-:W-:Y:S01]  /*1520*/  IMAD.U32 R5, RZ, RZ, UR5 ;  /* 0x00000005ff057e24 */ /* 0x000fe2000f8e00ff */
[----:B------:R0:W3:Y:S01]  /*1530*/  LDC.64 R12, c[0x4][R22] ;  /* 0x01000000160c7b82 */ /* 0x0000e20000000a00 */
[----:B------:R-:W-:Y:S01]  /*1540*/  IMAD.U32 R6, RZ, RZ, UR38 ;  /* 0x00000026ff067e24 */ /* 0x000fe2000f8e00ff */
[----:B--2---:R-:W2:Y:S02]  /*1550*/  F2F.F64.F32 R8, R0 ;  /* 0x0000000000087310 */ /* 0x004ea40000201800 */
[----:B--23--:R0:W-:Y:S04]  /*1560*/  STL.64 [R18], R8 ;  /* 0x0000000812007387 */ /* 0x00c1e80000100a00 */
[----:B------:R-:W-:-:S07]  /*1570*/  LEPC R20, `(.L_x_35) ;  /* 0x000000001014794e */ /* 0x000fce0000000000 */
[----:B01----:R-:W-:Y:S05]  /*1580*/  CALL.ABS.NOINC R12 ;  /* 0x000000000c007343 */ /* 0x003fea0003c00000 */
.L_x_35:
        /* <DEDUP_REMOVED lines=8> */
[----:B------:R-:W-:Y:S01]  /*1610*/  MOV R6, UR38 ;  /* 0x0000002600067c02 */ /* 0x000fe20008000f00 */
[----:B------:R-:W-:Y:S02]  /*1620*/  IMAD.U32 R7, RZ, RZ, UR39 ;  /* 0x00000027ff077e24 */ /* 0x000fe4000f8e00ff */
[----:B--2---:R-:W-:Y:S02]  /*1630*/  IMAD.U32 R4, RZ, RZ, UR4 ;  /* 0x00000004ff047e24 */ /* 0x004fe4000f8e00ff */
[----:B------:R-:W-:Y:S01]  /*1640*/  IMAD.U32 R5, RZ, RZ, UR5 ;  /* 0x00000005ff057e24 */ /* 0x000fe2000f8e00ff */
[----:B---3--:R-:W2:Y:S02]  /*1650*/  F2F.F64.F32 R8, R0 ;  /* 0x0000000000087310 */ /* 0x008ea40000201800 */
[----:B-12---:R0:W-:Y:S04]  /*1660*/  STL.64 [R18], R8 ;  /* 0x0000000812007387 */ /* 0x0061e80000100a00 */
[----:B------:R-:W-:-:S07]  /*1670*/  LEPC R20, `(.L_x_36) ;  /* 0x000000001014794e */ /* 0x000fce0000000000 */
[----:B0-----:R-:W-:Y:S05]  /*1680*/  CALL.ABS.NOINC R10 ;  /* 0x000000000a007343 */ /* 0x001fea0003c00000 */
.L_x_36:
[----:B------:R-:W2:Y:S01]  /*1690*/  LDG.E R0, desc[UR36][R16.64+0x8] ;  /* 0x0000082410007981 */ /* 0x000ea2000c1e1900 */
[----:B------:R-:W-:Y:S01]  /*16a0*/  MOV R22, 0x10 ;  /* 0x0000001000167802 */ /* 0x000fe20000000f00 */
[----:B------:R-:W0:Y:S01]  /*16b0*/  LDCU.64 UR4, c[0x4][URZ] ;  /* 0x01000000ff0477ac */ /* 0x000e220008000a00 */
[----:B------:R-:W-:Y:S01]  /*16c0*/  MOV R6, UR38 ;  /* 0x0000002600067c02 */ /* 0x000fe20008000f00 */
[----:B------:R-:W-:Y:S01]  /*16d0*/  IMAD.U32 R7, RZ, RZ, UR39 ;  /* 0x00000027ff077e24 */ /* 0x000fe2000f8e00ff */
[----:B------:R1:W3:Y:S01]  /*16e0*/  LDC.64 R8, c[0x4][R22] ;  /* 0x0100000016087b82 */ /* 0x0002e20000000a00 */
[----:B0-----:R-:W-:Y:S02]  /*16f0*/  IMAD.U32 R4, RZ, RZ, UR4 ;  /* 0x00000004ff047e24 */ /* 0x001fe4000f8e00ff */
[----:B------:R-:W-:Y:S01]  /*1700*/  IMAD.U32 R5, RZ, RZ, UR5 ;  /* 0x00000005ff057e24 */ /* 0x000fe2000f8e00ff */
[----:B--2---:R-:W0:Y:S02]  /*1710*/  F2F.F64.F32 R10, R0 ;  /* 0x00000000000a7310 */ /* 0x004e240000201800 */
[----:B0--3--:R1:W-:Y:S04]  /*1720*/  STL.64 [R18], R10 ;  /* 0x0000000a12007387 */ /* 0x0093e80000100a00 */
[----:B------:R-:W-:-:S07]  /*1730*/  LEPC R20, `(.L_x_37) ;  /* 0x000000001014794e */ /* 0x000fce0000000000 */
[----:B-1----:R-:W-:Y:S05]  /*1740*/  CALL.ABS.NOINC R8 ;  /* 0x0000000008007343 */ /* 0x002fea0003c00000 */
.L_x_37:
[----:B------:R-:W2:Y:S01]  /*1750*/  LDG.E R16, desc[UR36][R16.64+0xc] ;  /* 0x00000c2410107981 */ /* 0x000ea2000c1e1900 */
[----:B------:R0:W1:Y:S01]  /*1760*/  LDC.64 R10, c[0x4][R22] ;  /* 0x01000000160a7b82 */ /* 0x0000620000000a00 */
[----:B------:R-:W3:Y:S01]  /*1770*/  LDCU.64 UR4, c[0x4][URZ] ;  /* 0x01000000ff0477ac */ /* 0x000ee20008000a00 */
[----:B------:R-:W-:Y:S01]  /*1780*/  MOV R6, UR38 ;  /* 0x0000002600067c02 */ /* 0x000fe20008000f00 */
[----:B------:R-:W-:Y:S02]  /*1790*/  IMAD.U32 R7, RZ, RZ, UR39 ;  /* 0x00000027ff077e24 */ /* 0x000fe4000f8e00ff */
[----:B---3--:R-:W-:Y:S02]  /*17a0*/  IMAD.U32 R4, RZ, RZ, UR4 ;  /* 0x00000004ff047e24 */ /* 0x008fe4000f8e00ff */
[----:B------:R-:W-:Y:S01]  /*17b0*/  IMAD.U32 R5, RZ, RZ, UR5 ;  /* 0x00000005ff057e24 */ /* 0x000fe2000f8e00ff */
[----:B--2---:R-:W2:Y:S02]  /*17c0*/  F2F.F64.F32 R8, R16 ;  /* 0x0000001000087310 */ /* 0x004ea40000201800 */
[----:B-12---:R0:W-:Y:S04]  /*17d0*/  STL.64 [R18], R8 ;  /* 0x0000000812007387 */ /* 0x0061e80000100a00 */
[----:B------:R-:W-:-:S07]  /*17e0*/  LEPC R20, `(.L_x_38) ;  /* 0x000000001014794e */ /* 0x000fce0000000000 */
[----:B0-----:R-:W-:Y:S05]  /*17f0*/  CALL.ABS.NOINC R10 ;  /* 0x000000000a007343 */ /* 0x001fea0003c00000 */
.L_x_38:
[----:B------:R-:W-:-:S07]  /*1800*/  VIADD R2, R2, 0x4 ;  /* 0x0000000402027836 */ /* 0x000fce0000000000 */
.L_x_34:
[----:B------:R-:W-:-:S09]  /*1810*/  UISETP.NE.AND UP0, UPT, UR40, URZ, UPT ;  /* 0x000000ff2800728c */ /* 0x000fd2000bf05270 */
[----:B------:R-:W-:Y:S05]  /*1820*/  BRA.U !UP0, `(.L_x_24) ;  /* 0x0000000108d47547 */ /* 0x000fea000b800000 */
[----:B------:R-:W2:Y:S01]  /*1830*/  LDC.64 R10, c[0x0][0x380] ;  /* 0x0000e000ff0a7b82 */ /* 0x000ea20000000a00 */
[----:B------:R-:W-:Y:S01]  /*1840*/  IMAD.IADD R3, R23, 0x1, R2 ;  /* 0x0000000117037824 */ /* 0x000fe200078e0202 */
[----:B------:R-:W-:Y:S01]  /*1850*/  MOV R8, 0x10 ;  /* 0x0000001000087802 */ /* 0x000fe20000000f00 */
[----:B------:R-:W3:Y:S02]  /*1860*/  LDCU.64 UR4, c[0x4][URZ] ;  /* 0x01000000ff0477ac */ /* 0x000ee40008000a00 */
[----:B--2---:R-:W-:-:S06]  /*1870*/  IMAD.WIDE.U32 R10, R3, 0x4, R10 ;  /* 0x00000004030a7825 */ /* 0x004fcc00078e000a */
[----:B0-----:R-:W2:Y:S01]  /*1880*/  LDG.E R10, desc[UR36][R10.64] ;  /* 0x000000240a0a7981 */ /* 0x001ea2000c1e1900 */
[----:B------:R-:W0:Y:S01]  /*1890*/  LDC.64 R8, c[0x4][R8] ;  /* 0x0100000008087b82 */ /* 0x000e220000000a00 */
[----:B------:R-:W-:Y:S01]  /*18a0*/  MOV R16, UR40 ;  /* 0x0000002800107c02 */ /* 0x000fe20008000f00 */
[----:B---3--:R-:W-:Y:S01]  /*18b0*/  IMAD.U32 R4, RZ, RZ, UR4 ;  /* 0x00000004ff047e24 */ /* 0x008fe2000f8e00ff */
[----:B------:R-:W-:Y:S01]  /*18c0*/  MOV R6, UR38 ;  /* 0x0000002600067c02 */ /* 0x000fe20008000f00 */
[----:B------:R-:W-:Y:S01]  /*18d0*/  IMAD.U32 R5, RZ, RZ, UR5 ;  /* 0x00000005ff057e24 */ /* 0x000fe2000f8e00ff */
[----:B------:R-:W-:Y:S01]  /*18e0*/  ISETP.NE.AND P0, PT, R16, 0x1, PT ;  /* 0x000000011000780c */ /* 0x000fe20003f05270 */
[----:B------:R-:W-:-:S03]  /*18f0*/  IMAD.U32 R7, RZ, RZ, UR39 ;  /* 0x00000027ff077e24 */ /* 0x000fc6000f8e00ff */
[----:B------:R-:W-:Y:S01]  /*1900*/  P2R R0, PR, RZ, 0x1 ;  /* 0x00000001ff007803 */ /* 0x000fe20000000000 */
[----:B--2---:R-:W2:Y:S02]  /*1910*/  F2F.F64.F32 R12, R10 ;  /* 0x0000000a000c7310 */ /* 0x004ea40000201800 */
[----:B0-2---:R2:W-:Y:S06]  /*1920*/  STL.64 [R18], R12 ;  /* 0x0000000c12007387 */ /* 0x0055ec0000100a00 */
[----:B------:R-:W-:-:S07]  /*1930*/  LEPC R20, `(.L_x_39) ;  /* 0x000000001014794e */ /* 0x000fce0000000000 */
[----:B-12---:R-:W-:Y:S05]  /*1940*/  CALL.ABS.NOINC R8 ;  /* 0x0000000008007343 */ /* 0x006fea0003c00000 */
.L_x_39:
[----:B------:R-:W-:-:S13]  /*1950*/  ISETP.NE.AND P6, PT, R16, 0x1, PT ;  /* 0x000000011000780c */ /* 0x000fda0003fc5270 */
[----:B------:R-:W-:Y:S05]  /*1960*/  @!P6 BRA `(.L_x_24) ;  /* 0x000000000084e947 */ /* 0x000fea0003800000 */
[----:B------:R-:W0:Y:S01]  /*1970*/  LDCU.64 UR4, c[0x0][0x380] ;  /* 0x00007000ff0477ac */ /* 0x000e220008000a00 */
[----:B------:R-:W-:-:S05]  /*1980*/  IADD3 R2, P0, PT, R23, R2, RZ ;  /* 0x0000000217027210 */ /* 0x000fca0007f1e0ff */
[----:B------:R-:W-:Y:S01]  /*1990*/  IMAD.X R3, RZ, RZ, RZ, P0 ;  /* 0x000000ffff037224 */ /* 0x000fe200000e06ff */
[----:B0-----:R-:W-:-:S04]  /*19a0*/  LEA R16, P0, R2, UR4, 0x2 ;  /* 0x0000000402107c11 */ /* 0x001fc8000f8010ff */
[----:B------:R-:W-:Y:S01]  /*19b0*/  LEA.HI.X R17, R2, UR5, R3, 0x2, P0 ;  /* 0x0000000502117c11 */ /* 0x000fe200080f1403 */
[----:B------:R-:W0:Y:S04]  /*19c0*/  LDCU.64 UR4, c[0x4][URZ] ;  /* 0x01000000ff0477ac */ /* 0x000e280008000a00 */
[----:B------:R-:W2:Y:S01]  /*19d0*/  LDG.E R0, desc[UR36][R16.64+0x4] ;  /* 0x0000042410007981 */ /* 0x000ea2000c1e1900 */
[----:B------:R-:W-:Y:S01]  /*19e0*/  MOV R2, 0x10 ;  /* 0x0000001000027802 */ /* 0x000fe20000000f00 */
[----:B------:R-:W-:Y:S01]  /*19f0*/  IMAD.U32 R7, RZ, RZ, UR39 ;  /* 0x00000027ff077e24 */ /* 0x000fe2000f8e00ff */
[----:B------:R-:W-:Y:S02]  /*1a00*/  MOV R22, UR40 ;  /* 0x0000002800167c02 */ /* 0x000fe40008000f00 */
[----:B------:R1:W3:Y:S01]  /*1a10*/  LDC.64 R8, c[0x4][R2] ;  /* 0x0100000002087b82 */ /* 0x0002e20000000a00 */
[----:B------:R-:W-:-:S02]  /*1a20*/  MOV R6, UR38 ;  /* 0x0000002600067c02 */ /* 0x000fc40008000f00 */
[----:B------:R-:W-:Y:S01]  /*1a30*/  ISETP.NE.AND P0, PT, R22, 0x2, PT ;  /* 0x000000021600780c */ /* 0x000fe20003f05270 */
[----:B0-----:R-:W-:Y:S02]  /*1a40*/  IMAD.U32 R4, RZ, RZ, UR4 ;  /* 0x00000004ff047e24 */ /* 0x001fe4000f8e00ff */
[----:B------:R-:W-:Y:S01]  /*1a50*/  IMAD.U32 R5, RZ, RZ, UR5 ;  /* 0x00000005ff057e24 */ /* 0x000fe2000f8e00ff */
[----:B--2---:R0:W2:Y:S02]  /*1a60*/  F2F.F64.F32 R10, R0 ;  /* 0x00000000000a7310 */ /* 0x0040a40000201800 */
[----:B0-----:R-:W-:Y:S01]  /*1a70*/  P2R R0, PR, RZ, 0x1 ;  /* 0x00000001ff007803 */ /* 0x001fe20000000000 */
[----:B--23--:R1:W-:Y:S06]  /*1a80*/  STL.64 [R18], R10 ;  /* 0x0000000a12007387 */ /* 0x00c3ec0000100a00 */
[----:B------:R-:W-:-:S07]  /*1a90*/  LEPC R20, `(.L_x_40) ;  /* 0x000000001014794e */ /* 0x000fce0000000000 */
[----:B-1----:R-:W-:Y:S05]  /*1aa0*/  CALL.ABS.NOINC R8 ;  /* 0x0000000008007343 */ /* 0x002fea0003c00000 */
.L_x_40:
[----:B------:R-:W-:-:S13]  /*1ab0*/  ISETP.NE.AND P6, PT, R22, 0x2, PT ;  /* 0x000000021600780c */ /* 0x000fda0003fc5270 */
[----:B------:R-:W-:Y:S05]  /*1ac0*/  @!P6 BRA `(.L_x_24) ;  /* 0x00000000002ce947 */ /* 0x000fea0003800000 */
[----:B------:R-:W2:Y:S01]  /*1ad0*/  LDG.E R16, desc[UR36][R16.64+0x8] ;  /* 0x0000082410107981 */ /* 0x000ea2000c1e1900 */
[----:B------:R-:W0:Y:S01]  /*1ae0*/  LDC.64 R2, c[0x4][R2] ;  /* 0x0100000002027b82 */ /* 0x000e220000000a00 */
[----:B------:R-:W1:Y:S01]  /*1af0*/  LDCU.64 UR4, c[0x4][URZ] ;  /* 0x01000000ff0477ac */ /* 0x000e620008000a00 */
[----:B------:R-:W-:Y:S02]  /*1b00*/  IMAD.U32 R6, RZ, RZ, UR38 ;  /* 0x00000026ff067e24 */ /* 0x000fe4000f8e00ff */
[----:B------:R-:W-:Y:S02]  /*1b10*/  IMAD.U32 R7, RZ, RZ, UR39 ;  /* 0x00000027ff077e24 */ /* 0x000fe4000f8e00ff */
[----:B-1----:R-:W-:Y:S01]  /*1b20*/  IMAD.U32 R4, RZ, RZ, UR4 ;  /* 0x00000004ff047e24 */ /* 0x002fe2000f8e00ff */
[----:B------:R-:W-:Y:S01]  /*1b30*/  MOV R5, UR5 ;  /* 0x0000000500057c02 */ /* 0x000fe20008000f00 */
[----:B--2---:R-:W1:Y:S02]  /*1b40*/  F2F.F64.F32 R8, R16 ;  /* 0x0000001000087310 */ /* 0x004e640000201800 */
[----:B01----:R1:W-:Y:S04]  /*1b50*/  STL.64 [R18], R8 ;  /* 0x0000000812007387 */ /* 0x0033e80000100a00 */
[----:B------:R-:W-:-:S07]  /*1b60*/  LEPC R20, `(.L_x_24) ;  /* 0x000000001014794e */ /* 0x000fce0000000000 */
[----:B-1----:R-:W-:Y:S05]  /*1b70*/  CALL.ABS.NOINC R2 ;  /* 0x0000000002007343 */ /* 0x002fea0003c00000 */
.L_x_24:
[----:B------:R-:W-:Y:S01]  /*1b80*/  MOV R0, 0x10 ;  /* 0x0000001000007802 */ /* 0x000fe20000000f00 */
[----:B------:R-:W2:Y:S01]  /*1b90*/  LDCU.64 UR4, c[0x4][0x8] ;  /* 0x01000100ff0477ac */ /* 0x000ea20008000a00 */
[----:B------:R-:W-:Y:S02]  /*1ba0*/  CS2R R6, SRZ ;  /* 0x0000000000067805 */ /* 0x000fe4000001ff00 */
[----:B------:R3:W4:Y:S01]  /*1bb0*/  LDC.64 R2, c[0x4][R0] ;  /* 0x0100000000027b82 */ /* 0x0007220000000a00 */
[----:B--2---:R-:W-:Y:S01]  /*1bc0*/  MOV R4, UR4 ;  /* 0x0000000400047c02 */ /* 0x004fe20008000f00 */
[----:B---3--:R-:W-:-:S07]  /*1bd0*/  IMAD.U32 R5, RZ, RZ, UR5 ;  /* 0x00000005ff057e24 */ /* 0x008fce000f8e00ff */
[----:B------:R-:W-:-:S07]  /*1be0*/  LEPC R20, `(.L_x_41) ;  /* 0x000000001014794e */ /* 0x000fce0000000000 */
[----:B01--4-:R-:W-:Y:S05]  /*1bf0*/  CALL.ABS.NOINC R2 ;  /* 0x0000000002007343 */ /* 0x013fea0003c00000 */
.L_x_41:
[----:B------:R-:W0:Y:S01]  /*1c00*/  LDCU UR4, c[0x0][0x388] ;  /* 0x00007100ff0477ac */ /* 0x000e220008000800 */
[----:B------:R-:W-:-:S05]  /*1c10*/  VIADD R19, R19, 0x1 ;  /* 0x0000000113137836 */ /* 0x000fca0000000000 */
[----:B0-----:R-:W-:-:S13]  /*1c20*/  ISETP.NE.AND P0, PT, R19, UR4, PT ;  /* 0x0000000413007c0c */ /* 0x001fda000bf05270 */
[----:B------:R-:W-:Y:S05]  /*1c30*/  @!P0 EXIT ;  /* 0x000000000000894d */ /* 0x000fea0003800000 */
[----:B------:R-:W-:Y:S05]  /*1c40*/  BRA `(.L_x_42) ;  /* 0xffffffe4003c7947 */ /* 0x000fea000383ffff */
.L_x_5:
[----:B------:R-:W-:Y:S02]  /*1c50*/  UISETP.GE.U32.AND UP0, UPT, UR36, 0x4, UPT ;  /* 0x000000042400788c */ /* 0x000fe4000bf06070 */
[----:B------:R-:W-:-:S07]  /*1c60*/  ULOP3.LUT UR37, UR36, 0x3, URZ, 0xc0, !UPT ;  /* 0x0000000324257892 */ /* 0x000fce000f8ec0ff */
[----:B------:R-:W-:Y:S05]  /*1c70*/  BRA.U !UP0, `(.L_x_43) ;  /* 0x0000000108987547 */ /* 0x000fea000b800000 */
[----:B------:R-:W-:Y:S01]  /*1c80*/  HFMA2 R16, -RZ, RZ, 0, 0 ;  /* 0x00000000ff107431 */ /* 0x000fe200000001ff */
[----:B------:R-:W-:Y:S01]  /*1c90*/  BSSY.RECONVERGENT B6, `(.L_x_43) ;  /* 0x0000024000067945 */ /* 0x000fe20003800200 */
[----:B------:R-:W-:-:S12]  /*1ca0*/  ULOP3.LUT UR36, UR36, 0x7ffffffc, URZ, 0xc0, !UPT ;  /* 0x7ffffffc24247892 */ /* 0x000fd8000f8ec0ff */
.L_x_48:
[----:B------:R-:W-:Y:S01]  /*1cb0*/  MOV R2, 0x10 ;  /* 0x0000001000027802 */ /* 0x000fe20000000f00 */
[----:B------:R-:W0:Y:S01]  /*1cc0*/  LDCU.64 UR4, c[0x4][0x8] ;  /* 0x01000100ff0477ac */ /* 0x000e220008000a00 */
[----:B------:R-:W-:Y:S01]  /*1cd0*/  VIADD R16, R16, 0x4 ;  /* 0x0000000410107836 */ /* 0x000fe20000000000 */
[----:B------:R-:W-:Y:S01]  /*1ce0*/  CS2R R6, SRZ ;  /* 0x0000000000067805 */ /* 0x000fe2000001ff00 */
[----:B------:R1:W2:Y:S03]  /*1cf0*/  LDC.64 R8, c[0x4][R2] ;  /* 0x0100000002087b82 */ /* 0x0002a60000000a00 */
[----:B------:R-:W-:-:S04]  /*1d00*/  ISETP.NE.AND P0, PT, R16, UR36, PT ;  /* 0x0000002410007c0c */ /* 0x000fc8000bf05270 */
[----:B------:R-:W-:Y:S01]  /*1d10*/  P2R R17, PR, RZ, 0x1 ;  /* 0x00000001ff117803 */ /* 0x000fe20000000000 */
[----:B0-----:R-:W-:Y:S01]  /*1d20*/  IMAD.U32 R4, RZ, RZ, UR4 ;  /* 0x00000004ff047e24 */ /* 0x001fe2000f8e00ff */
[----:B-1----:R-:W-:-:S07]  /*1d30*/  MOV R5, UR5 ;  /* 0x0000000500057c02 */ /* 0x002fce0008000f00 */
[----:B------:R-:W-:-:S07]  /*1d40*/  LEPC R20, `(.L_x_44) ;  /* 0x000000001014794e */ /* 0x000fce0000000000 */
[----:B--2---:R-:W-:Y:S05]  /*1d50*/  CALL.ABS.NOINC R8 ;  /* 0x0000000008007343 */ /* 0x004fea0003c00000 */
.L_x_44:
[----:B------:R0:W1:Y:S01]  /*1d60*/  LDC.64 R8, c[0x4][R2] ;  /* 0x0100000002087b82 */ /* 0x0000620000000a00 */
[----:B------:R-:W2:Y:S01]  /*1d70*/  LDCU.64 UR4, c[0x4][0x8] ;  /* 0x01000100ff0477ac */ /* 0x000ea20008000a00 */
[----:B------:R-:W-:Y:S01]  /*1d80*/  CS2R R6, SRZ ;  /* 0x0000000000067805 */ /* 0x000fe2000001ff00 */
[----:B--2---:R-:W-:Y:S02]  /*1d90*/  IMAD.U32 R4, RZ, RZ, UR4 ;  /* 0x00000004ff047e24 */ /* 0x004fe4000f8e00ff */
[----:B0-----:R-:W-:-:S07]  /*1da0*/  IMAD.U32 R5, RZ, RZ, UR5 ;  /* 0x00000005ff057e24 */ /* 0x001fce000f8e00ff */
[----:B------:R-:W-:-:S07]  /*1db0*/  LEPC R20, `(.L_x_45) ;  /* 0x000000001014794e */ /* 0x000fce0000000000 */
[----:B-1----:R-:W-:Y:S05]  /*1dc0*/  CALL.ABS.NOINC R8 ;  /* 0x0000000008007343 */ /* 0x002fea0003c00000 */
.L_x_45:
[----:B------:R0:W1:Y:S01]  /*1dd0*/  LDC.64 R8, c[0x4][R2] ;  /* 0x0100000002087b82 */ /* 0x0000620000000a00 */
[----:B------:R-:W2:Y:S01]  /*1de0*/  LDCU.64 UR4, c[0x4][0x8] ;  /* 0x01000100ff0477ac */ /* 0x000ea20008000a00 */
[----:B------:R-:W-:Y:S02]  /*1df0*/  CS2R R6, SRZ ;  /* 0x0000000000067805 */ /* 0x000fe4000001ff00 */
[----:B--2---:R-:W-:Y:S01]  /*1e00*/  MOV R4, UR4 ;  /* 0x0000000400047c02 */ /* 0x004fe20008000f00 */
[----:B0-----:R-:W-:-:S07]  /*1e10*/  IMAD.U32 R5, RZ, RZ, UR5 ;  /* 0x00000005ff057e24 */ /* 0x001fce000f8e00ff */
[----:B------:R-:W-:-:S07]  /*1e20*/  LEPC R20, `(.L_x_46) ;  /* 0x000000001014794e */ /* 0x000fce0000000000 */
[----:B-1----:R-:W-:Y:S05]  /*1e30*/  CALL.ABS.NOINC R8 ;  /* 0x0000000008007343 */ /* 0x002fea0003c00000 */
.L_x_46:
[----:B------:R-:W0:Y:S01]  /*1e40*/  LDC.64 R2, c[0x4][R2] ;  /* 0x0100000002027b82 */ /* 0x000e220000000a00 */
[----:B------:R-:W1:Y:S01]  /*1e50*/  LDCU.64 UR4, c[0x4][0x8] ;  /* 0x01000100ff0477ac */ /* 0x000e620008000a00 */
[----:B------:R-:W-:Y:S01]  /*1e60*/  CS2R R6, SRZ ;  /* 0x0000000000067805 */ /* 0x000fe2000001ff00 */
[----:B-1----:R-:W-:Y:S01]  /*1e70*/  IMAD.U32 R4, RZ, RZ, UR4 ;  /* 0x00000004ff047e24 */ /* 0x002fe2000f8e00ff */
[----:B------:R-:W-:-:S07]  /*1e80*/  MOV R5, UR5 ;  /* 0x0000000500057c02 */ /* 0x000fce0008000f00 */
[----:B------:R-:W-:-:S07]  /*1e90*/  LEPC R20, `(.L_x_47) ;  /* 0x000000001014794e */ /* 0x000fce0000000000 */
[----:B0-----:R-:W-:Y:S05]  /*1ea0*/  CALL.ABS.NOINC R2 ;  /* 0x0000000002007343 */ /* 0x001fea0003c00000 */
.L_x_47:
[----:B------:R-:W-:-:S13]  /*1eb0*/  ISETP.NE.AND P6, PT, R17, RZ, PT ;  /* 0x000000ff1100720c */ /* 0x000fda0003fc5270 */
[----:B------:R-:W-:Y:S05]  /*1ec0*/  @P6 BRA `(.L_x_48) ;  /* 0xfffffffc00786947 */ /* 0x000fea000383ffff */
[----:B------:R-:W-:Y:S05]  /*1ed0*/  BSYNC.RECONVERGENT B6 ;  /* 0x0000000000067941 */ /* 0x000fea0003800200 */
.L_x_43:
[----:B------:R-:W-:-:S13]  /*1ee0*/  ISETP.NE.AND P0, PT, RZ, UR37, PT ;  /* 0x00000025ff007c0c */ /* 0x000fda000bf05270 */
[----:B------:R-:W-:Y:S05]  /*1ef0*/  @!P0 EXIT ;  /* 0x000000000000894d */ /* 0x000fea0003800000 */
[----:B------:R-:W-:-:S07]  /*1f00*/  IMAD.MOV.U32 R16, RZ, RZ, RZ ;  /* 0x000000ffff107224 */ /* 0x000fce00078e00ff */
.L_x_50:
[----:B------:R-:W-:Y:S01]  /*1f10*/  MOV R0, 0x10 ;  /* 0x0000001000007802 */ /* 0x000fe20000000f00 */
[----:B------:R-:W0:Y:S01]  /*1f20*/  LDCU.64 UR4, c[0x4][0x8] ;  /* 0x01000100ff0477ac */ /* 0x000e220008000a00 */
[----:B------:R-:W-:Y:S01]  /*1f30*/  VIADD R16, R16, 0x1 ;  /* 0x0000000110107836 */ /* 0x000fe20000000000 */
[----:B------:R-:W-:Y:S01]  /*1f40*/  CS2R R6, SRZ ;  /* 0x0000000000067805 */ /* 0x000fe2000001ff00 */
[----:B------:R1:W2:Y:S03]  /*1f50*/  LDC.64 R2, c[0x4][R0] ;  /* 0x0100000000027b82 */ /* 0x0002a60000000a00 */
[----:B------:R-:W-:-:S04]  /*1f60*/  ISETP.NE.AND P0, PT, R16, UR37, PT ;  /* 0x0000002510007c0c */ /* 0x000fc8000bf05270 */
[----:B------:R-:W-:Y:S02]  /*1f70*/  P2R R17, PR, RZ, 0x1 ;  /* 0x00000001ff117803 */ /* 0x000fe40000000000 */
[----:B0-----:R-:W-:Y:S01]  /*1f80*/  MOV R4, UR4 ;  /* 0x0000000400047c02 */ /* 0x001fe20008000f00 */
[----:B-1----:R-:W-:-:S07]  /*1f90*/  IMAD.U32 R5, RZ, RZ, UR5 ;  /* 0x00000005ff057e24 */ /* 0x002fce000f8e00ff */
[----:B------:R-:W-:-:S07]  /*1fa0*/  LEPC R20, `(.L_x_49) ;  /* 0x000000001014794e */ /* 0x000fce0000000000 */
[----:B--2---:R-:W-:Y:S05]  /*1fb0*/  CALL.ABS.NOINC R2 ;  /* 0x0000000002007343 */ /* 0x004fea0003c00000 */
.L_x_49:
[----:B------:R-:W-:-:S13]  /*1fc0*/  ISETP.NE.AND P6, PT, R17, RZ, PT ;  /* 0x000000ff1100720c */ /* 0x000fda0003fc5270 */
[----:B------:R-:W-:Y:S05]  /*1fd0*/  @P6 BRA `(.L_x_50) ;  /* 0xfffffffc00cc6947 */ /* 0x000fea000383ffff */
[----:B------:R-:W-:Y:S05]  /*1fe0*/  EXIT ;  /* 0x000000000000794d */ /* 0x000fea0003800000 */
.L_x_51:
        /* <DEDUP_REMOVED lines=9> */
.L_x_54:


//--------------------- .text._Z26tensor_core_example_16x8x8PfPKjS1_PKf --------------------------
	.section	.text._Z26tensor_core_example_16x8x8PfPKjS1_PKf,"ax",@progbits
	.align	128
        .global         _Z26tensor_core_example_16x8x8PfPKjS1_PKf
        .type           _Z26tensor_core_example_16x8x8PfPKjS1_PKf,@function
        .size           _Z26tensor_core_example_16x8x8PfPKjS1_PKf,(.L_x_55 - _Z26tensor_core_example_16x8x8PfPKjS1_PKf)
        .other          _Z26tensor_core_example_16x8x8PfPKjS1_PKf,@"STO_CUDA_ENTRY STV_DEFAULT"
_Z26tensor_core_example_16x8x8PfPKjS1_PKf:
.text._Z26tensor_core_example_16x8x8PfPKjS1_PKf:
[----:B------:R-:W-:Y:S01]  /*0000*/  LDC R1, c[0x0][0x37c] ;  /* 0x0000df00ff017b82 */ /* 0x000fe20000000800 */
[----:B------:R-:W0:Y:S07]  /*0010*/  S2R R3, SR_TID.X ;  /* 0x0000000000037919 */ /* 0x000e2e0000002100 */
[----:B------:R-:W1:Y:S01]  /*0020*/  LDC.64 R6, c[0x0][0x390] ;  /* 0x0000e400ff067b82 */ /* 0x000e620000000a00 */
[----:B------:R-:W2:Y:S07]  /*0030*/  LDCU.64 UR4, c[0x0][0x358] ;  /* 0x00006b00ff0477ac */ /* 0x000eae0008000a00 */
[----:B------:R-:W3:Y:S08]  /*0040*/  LDC.64 R4, c[0x0][0x388] ;  /* 0x0000e200ff047b82 */ /* 0x000ef00000000a00 */
[----:B------:R-:W4:Y:S01]  /*0050*/  LDC.64 R8, c[0x0][0x398] ;  /* 0x0000e600ff087b82 */ /* 0x000f220000000a00 */
[C---:B0-----:R-:W-:Y:S01]  /*0060*/  SHF.L.U32 R11, R3.reuse, 0x1, RZ ;  /* 0x00000001030b7819 */ /* 0x041fe200000006ff */
[----:B-1----:R-:W-:-:S04]  /*0070*/  IMAD.WIDE.U32 R6, R3, 0x4, R6 ;  /* 0x0000000403067825 */ /* 0x002fc800078e0006 */
[----:B---3--:R-:W-:Y:S02]  /*0080*/  IMAD.WIDE.U32 R4, R3, 0x4, R4 ;  /* 0x0000000403047825 */ /* 0x008fe400078e0004 */
[----:B--2---:R-:W2:Y:S01]  /*0090*/  LDG.E R6, desc[UR4][R6.64] ;  /* 0x0000000406067981 */ /* 0x004ea2000c1e1900 */
[----:B------:R-:W0:Y:S01]  /*00a0*/  LDC.64 R2, c[0x0][0x380] ;  /* 0x0000e000ff027b82 */ /* 0x000e220000000a00 */
[C---:B----4-:R-:W-:Y:S02]  /*00b0*/  IMAD.WIDE.U32 R8, R11.reuse, 0x4, R8 ;  /* 0x000000040b087825 */ /* 0x050fe400078e0008 */
[----:B------:R-:W2:Y:S04]  /*00c0*/  LDG.E R12, desc[UR4][R4.64] ;  /* 0x00000004040c7981 */ /* 0x000ea8000c1e1900 */
[----:B------:R-:W2:Y:S04]  /*00d0*/  LDG.E R13, desc[UR4][R4.64+0x80] ;  /* 0x00008004040d7981 */ /* 0x000ea8000c1e1900 */
[----:B------:R-:W2:Y:S04]  /*00e0*/  LDG.E R16, desc[UR4][R8.64] ;  /* 0x0000000408107981 */ /* 0x000ea8000c1e1900 */
[----:B------:R-:W2:Y:S04]  /*00f0*/  LDG.E R17, desc[UR4][R8.64+0x4] ;  /* 0x0000040408117981 */ /* 0x000ea8000c1e1900 */
[----:B------:R-:W2:Y:S04]  /*0100*/  LDG.E R18, desc[UR4][R8.64+0x100] ;  /* 0x0001000408127981 */ /* 0x000ea8000c1e1900 */
[----:B------:R-:W2:Y:S01]  /*0110*/  LDG.E R19, desc[UR4][R8.64+0x104] ;  /* 0x0001040408137981 */ /* 0x000ea2000c1e1900 */
[----:B0-----:R-:W-:Y:S01]  /*0120*/  IMAD.WIDE.U32 R2, R11, 0x4, R2 ;  /* 0x000000040b027825 */ /* 0x001fe200078e0002 */
[----:B--2---:R-:W-:-:S15]  /*0130*/  HMMA.1688.F32 R16, R12, R6, R16 ;  /* 0x000000060c10723c */ /* 0x004fde0000001010 */
[----:B------:R-:W-:-:S04]  /*0140*/  NOP ;  /* 0x0000000000007918 */ /* 0x000fc80000000000 */
[----:B------:R-:W-:Y:S04]  /*0150*/  STG.E desc[UR4][R2.64], R16 ;  /* 0x0000001002007986 */ /* 0x000fe8000c101904 */
[----:B------:R-:W-:Y:S04]  /*0160*/  STG.E desc[UR4][R2.64+0x4], R17 ;  /* 0x0000041102007986 */ /* 0x000fe8000c101904 */
[----:B------:R-:W-:Y:S04]  /*0170*/  STG.E desc[UR4][R2.64+0x100], R18 ;  /* 0x0001001202007986 */ /* 0x000fe8000c101904 */
[----:B------:R-:W-:Y:S01]  /*0180*/  STG.E desc[UR4][R2.64+0x104], R19 ;  /* 0x0001041302007986 */ /* 0x000fe2000c101904 */
[----:B------:R-:W-:Y:S05]  /*0190*/  EXIT ;  /* 0x000000000000794d */ /* 0x000fea0003800000 */
.L_x_52:
        /* <DEDUP_REMOVED lines=14> */
.L_x_55:


//--------------------- .nv.global.init           --------------------------
	.section	.nv.global.init,"aw",@progbits
.nv.global.init:
	.type		$str$1,@object
	.size		$str$1,($str - $str$1)
$str$1:
        /*0000*/ 	.byte	0x0a, 0x00
	.type		$str,@object
	.size		$str,(.L_0 - $str)
$str:
        /*0002*/ 	.byte	0x25, 0x66, 0x20, 0x00
.L_0:


//--------------------- .nv.shared.reserved.0     --------------------------
	.section	.nv.shared.reserved.0,"aw",@nobits
	.weak		__nv_reservedSMEM_offset_0_alias
	.size		__nv_reservedSMEM_offset_0_alias, 0, 64
	.other		__nv_reservedSMEM_offset_0_alias,@"STO_CUDA_RESERVED_SHARED STV_DEFAULT"
__nv_reservedSMEM_offset_0_alias:
	.zero		0
	.zero		64


//--------------------- .nv.constant0._Z9set_valueI6__halfEvPT_i --------------------------
	.section	.nv.constant0._Z9set_valueI6__halfEvPT_i,"a",@progbits
	.sectionflags	@""
	.align	4
.nv.constant0._Z9set_valueI6__halfEvPT_i:
	.zero		908


//--------------------- .nv.constant0._Z11printMatrixPfii --------------------------
	.section	.nv.constant0._Z11printMatrixPfii,"a",@progbits
	.sectionflags	@""
	.align	4
.nv.constant0._Z11printMatrixPfii:
	.zero		912


//--------------------- .nv.constant0._Z26tensor_core_example_16x8x8PfPKjS1_PKf --------------------------
	.section	.nv.constant0._Z26tensor_core_example_16x8x8PfPKjS1_PKf,"a",@progbits
	.sectionflags	@""
	.align	4
.nv.constant0._Z26tensor_core_example_16x8x8PfPKjS1_PKf:
	.zero		928


//--------------------- SYMBOLS --------------------------

	.type		.nv.reservedSmem.offset0,@object
	.size		.nv.reservedSmem.offset0,0x4
	.type		vprintf,@function
